	.headerflags	@"EF_CUDA_TEXMODE_UNIFIED EF_CUDA_64BIT_ADDRESS EF_CUDA_SM86 EF_CUDA_VIRTUAL_SM(EF_CUDA_SM86)"
	.elftype	@"ET_EXEC"


//--------------------- .nv.info                  --------------------------
	.section	.nv.info,"",@"SHT_CUDA_INFO"
	.align	4


	//----- nvinfo : EIATTR_REGCOUNT
	.align		4
        /*0000*/ 	.byte	0x04, 0x2f
        /*0002*/ 	.short	(.L_3 - .L_2)
	.align		4
.L_2:
        /*0004*/ 	.word	index@(l2norm_fwd_kernel)
        /*0008*/ 	.word	0x0000007f


	//----- nvinfo : EIATTR_MAX_STACK_SIZE
	.align		4
.L_3:
        /*000c*/ 	.byte	0x04, 0x23
        /*000e*/ 	.short	(.L_5 - .L_4)
	.align		4
.L_4:
        /*0010*/ 	.word	index@(l2norm_fwd_kernel)
        /*0014*/ 	.word	0x00000000


	//----- nvinfo : EIATTR_MIN_STACK_SIZE
	.align		4
.L_5:
        /*0018*/ 	.byte	0x04, 0x12
        /*001a*/ 	.short	(.L_7 - .L_6)
	.align		4
.L_6:
        /*001c*/ 	.word	index@(l2norm_fwd_kernel)
        /*0020*/ 	.word	0x00000000


	//----- nvinfo : EIATTR_FRAME_SIZE
	.align		4
.L_7:
        /*0024*/ 	.byte	0x04, 0x11
        /*0026*/ 	.short	(.L_9 - .L_8)
	.align		4
.L_8:
        /*0028*/ 	.word	index@(l2norm_fwd_kernel)
        /*002c*/ 	.word	0x00000000
.L_9:


//--------------------- .nv.info.l2norm_fwd_kernel --------------------------
	.section	.nv.info.l2norm_fwd_kernel,"",@"SHT_CUDA_INFO"
	.align	4


	//----- nvinfo : EIATTR_CUDA_API_VERSION
	.align		4
        /*0000*/ 	.byte	0x04, 0x37
        /*0002*/ 	.short	(.L_11 - .L_10)
.L_10:
        /*0004*/ 	.word	0x0000007b


	//----- nvinfo : EIATTR_SW2861232_WAR
	.align		4
.L_11:
        /*0008*/ 	.byte	0x01, 0x35
	.zero		2


	//----- nvinfo : EIATTR_PARAM_CBANK
	.align		4
        /*000c*/ 	.byte	0x04, 0x0a
        /*000e*/ 	.short	(.L_13 - .L_12)
	.align		4
.L_12:
        /*0010*/ 	.word	index@(.nv.constant0.l2norm_fwd_kernel)
        /*0014*/ 	.short	0x0160
        /*0016*/ 	.short	0x001c


	//----- nvinfo : EIATTR_CBANK_PARAM_SIZE
	.align		4
.L_13:
        /*0018*/ 	.byte	0x03, 0x19
        /*001a*/ 	.short	0x001c


	//----- nvinfo : EIATTR_KPARAM_INFO
	.align		4
        /*001c*/ 	.byte	0x04, 0x17
        /*001e*/ 	.short	(.L_15 - .L_14)
.L_14:
        /*0020*/ 	.word	0x00000000
        /*0024*/ 	.short	0x0003
        /*0026*/ 	.short	0x0018
        /*0028*/ 	.byte	0x00, 0xf0, 0x11, 0x00


	//----- nvinfo : EIATTR_KPARAM_INFO
	.align		4
.L_15:
        /*002c*/ 	.byte	0x04, 0x17
        /*002e*/ 	.short	(.L_17 - .L_16)
.L_16:
        /*0030*/ 	.word	0x00000000
        /*0034*/ 	.short	0x0002
        /*0036*/ 	.short	0x0010
        /*0038*/ 	.byte	0x00, 0xf0, 0x21, 0x00


	//----- nvinfo : EIATTR_KPARAM_INFO
	.align		4
.L_17:
        /*003c*/ 	.byte	0x04, 0x17
        /*003e*/ 	.short	(.L_19 - .L_18)
.L_18:
        /*0040*/ 	.word	0x00000000
        /*0044*/ 	.short	0x0001
        /*0046*/ 	.short	0x0008
        /*0048*/ 	.byte	0x00, 0xf0, 0x21, 0x00


	//----- nvinfo : EIATTR_KPARAM_INFO
	.align		4
.L_19:
        /*004c*/ 	.byte	0x04, 0x17
        /*004e*/ 	.short	(.L_21 - .L_20)
.L_20:
        /*0050*/ 	.word	0x00000000
        /*0054*/ 	.short	0x0000
        /*0056*/ 	.short	0x0000
        /*0058*/ 	.byte	0x00, 0xf0, 0x21, 0x00


	//----- nvinfo : EIATTR_MAXREG_COUNT
	.align		4
.L_21:
        /*005c*/ 	.byte	0x03, 0x1b
        /*005e*/ 	.short	0x00ff


	//----- nvinfo : EIATTR_COOP_GROUP_MASK_REGIDS
	.align		4
        /*0060*/ 	.byte	0x04, 0x29
        /*0062*/ 	.short	(.L_23 - .L_22)


	//   ....[0]....
.L_22:
        /*0064*/ 	.word	0xffffffff


	//   ....[1]....
        /*0068*/ 	.word	0xffffffff


	//   ....[2]....
        /*006c*/ 	.word	0xffffffff


	//   ....[3]....
        /*0070*/ 	.word	0xffffffff


	//   ....[4]....
        /*0074*/ 	.word	0xffffffff


	//   ....[5]....
        /*0078*/ 	.word	0xffffffff


	//   ....[6]....
        /*007c*/ 	.word	0xffffffff


	//   ....[7]....
        /*0080*/ 	.word	0xffffffff


	//   ....[8]....
        /*0084*/ 	.word	0xffffffff


	//   ....[9]....
        /*0088*/ 	.word	0xffffffff


	//   ....[10]....
        /*008c*/ 	.word	0xffffffff


	//   ....[11]....
        /*0090*/ 	.word	0xffffffff


	//   ....[12]....
        /*0094*/ 	.word	0xffffffff


	//   ....[13]....
        /*0098*/ 	.word	0xffffffff


	//   ....[14]....
        /*009c*/ 	.word	0xffffffff


	//   ....[15]....
        /*00a0*/ 	.word	0xffffffff


	//   ....[16]....
        /*00a4*/ 	.word	0xffffffff


	//   ....[17]....
        /*00a8*/ 	.word	0xffffffff


	//   ....[18]....
        /*00ac*/ 	.word	0xffffffff


	//   ....[19]....
        /*00b0*/ 	.word	0xffffffff


	//   ....[20]....
        /*00b4*/ 	.word	0xffffffff


	//   ....[21]....
        /*00b8*/ 	.word	0xffffffff


	//   ....[22]....
        /*00bc*/ 	.word	0xffffffff


	//   ....[23]....
        /*00c0*/ 	.word	0xffffffff


	//   ....[24]....
        /*00c4*/ 	.word	0xffffffff


	//   ....[25]....
        /*00c8*/ 	.word	0xffffffff


	//   ....[26]....
        /*00cc*/ 	.word	0xffffffff


	//   ....[27]....
        /*00d0*/ 	.word	0xffffffff


	//   ....[28]....
        /*00d4*/ 	.word	0xffffffff


	//   ....[29]....
        /*00d8*/ 	.word	0xffffffff


	//   ....[30]....
        /*00dc*/ 	.word	0xffffffff


	//   ....[31]....
        /*00e0*/ 	.word	0xffffffff


	//   ....[32]....
        /*00e4*/ 	.word	0xffffffff


	//   ....[33]....
        /*00e8*/ 	.word	0xffffffff


	//   ....[34]....
        /*00ec*/ 	.word	0xffffffff


	//   ....[35]....
        /*00f0*/ 	.word	0xffffffff


	//   ....[36]....
        /*00f4*/ 	.word	0xffffffff


	//   ....[37]....
        /*00f8*/ 	.word	0xffffffff


	//   ....[38]....
        /*00fc*/ 	.word	0xffffffff


	//   ....[39]....
        /*0100*/ 	.word	0xffffffff


	//   ....[40]....
        /*0104*/ 	.word	0xffffffff


	//   ....[41]....
        /*0108*/ 	.word	0xffffffff


	//   ....[42]....
        /*010c*/ 	.word	0xffffffff


	//   ....[43]....
        /*0110*/ 	.word	0xffffffff


	//   ....[44]....
        /*0114*/ 	.word	0xffffffff


	//   ....[45]....
        /*0118*/ 	.word	0xffffffff


	//   ....[46]....
        /*011c*/ 	.word	0xffffffff


	//   ....[47]....
        /*0120*/ 	.word	0xffffffff


	//   ....[48]....
        /*0124*/ 	.word	0xffffffff


	//   ....[49]....
        /*0128*/ 	.word	0xffffffff


	//   ....[50]....
        /*012c*/ 	.word	0xffffffff


	//   ....[51]....
        /*0130*/ 	.word	0xffffffff


	//   ....[52]....
        /*0134*/ 	.word	0xffffffff


	//   ....[53]....
        /*0138*/ 	.word	0xffffffff


	//   ....[54]....
        /*013c*/ 	.word	0xffffffff


	//   ....[55]....
        /*0140*/ 	.word	0xffffffff


	//   ....[56]....
        /*0144*/ 	.word	0xffffffff


	//   ....[57]....
        /*0148*/ 	.word	0xffffffff


	//   ....[58]....
        /*014c*/ 	.word	0xffffffff


	//   ....[59]....
        /*0150*/ 	.word	0xffffffff


	//   ....[60]....
        /*0154*/ 	.word	0xffffffff


	//   ....[61]....
        /*0158*/ 	.word	0xffffffff


	//   ....[62]....
        /*015c*/ 	.word	0xffffffff


	//   ....[63]....
        /*0160*/ 	.word	0xffffffff


	//----- nvinfo : EIATTR_COOP_GROUP_INSTR_OFFSETS
	.align		4
.L_23:
        /*0164*/ 	.byte	0x04, 0x28
        /*0166*/ 	.short	(.L_25 - .L_24)


	//   ....[0]....
.L_24:
        /*0168*/ 	.word	0x00000410


	//   ....[1]....
        /*016c*/ 	.word	0x00000430


	//   ....[2]....
        /*0170*/ 	.word	0x00000480


	//   ....[3]....
        /*0174*/ 	.word	0x00000560


	//   ....[4]....
        /*0178*/ 	.word	0x000011e0


	//   ....[5]....
        /*017c*/ 	.word	0x00001200


	//   ....[6]....
        /*0180*/ 	.word	0x00001220


	//   ....[7]....
        /*0184*/ 	.word	0x00001240


	//   ....[8]....
        /*0188*/ 	.word	0x00001510


	//   ....[9]....
        /*018c*/ 	.word	0x00001530


	//   ....[10]....
        /*0190*/ 	.word	0x00001550


	//   ....[11]....
        /*0194*/ 	.word	0x00001570


	//   ....[12]....
        /*0198*/ 	.word	0x00001830


	//   ....[13]....
        /*019c*/ 	.word	0x00001850


	//   ....[14]....
        /*01a0*/ 	.word	0x00001870


	//   ....[15]....
        /*01a4*/ 	.word	0x00001890


	//   ....[16]....
        /*01a8*/ 	.word	0x00001b20


	//   ....[17]....
        /*01ac*/ 	.word	0x00001b40


	//   ....[18]....
        /*01b0*/ 	.word	0x00001b60


	//   ....[19]....
        /*01b4*/ 	.word	0x00001b80


	//   ....[20]....
        /*01b8*/ 	.word	0x00001e40


	//   ....[21]....
        /*01bc*/ 	.word	0x00001e60


	//   ....[22]....
        /*01c0*/ 	.word	0x00001e80


	//   ....[23]....
        /*01c4*/ 	.word	0x00001ea0


	//   ....[24]....
        /*01c8*/ 	.word	0x00002150


	//   ....[25]....
        /*01cc*/ 	.word	0x00002170


	//   ....[26]....
        /*01d0*/ 	.word	0x00002190


	//   ....[27]....
        /*01d4*/ 	.word	0x000021b0


	//   ....[28]....
        /*01d8*/ 	.word	0x00002460


	//   ....[29]....
        /*01dc*/ 	.word	0x00002480


	//   ....[30]....
        /*01e0*/ 	.word	0x000024a0


	//   ....[31]....
        /*01e4*/ 	.word	0x000024c0


	//   ....[32]....
        /*01e8*/ 	.word	0x00002770


	//   ....[33]....
        /*01ec*/ 	.word	0x00002790


	//   ....[34]....
        /*01f0*/ 	.word	0x000027b0


	//   ....[35]....
        /*01f4*/ 	.word	0x000027d0


	//   ....[36]....
        /*01f8*/ 	.word	0x00002a80


	//   ....[37]....
        /*01fc*/ 	.word	0x00002aa0


	//   ....[38]....
        /*0200*/ 	.word	0x00002ac0


	//   ....[39]....
        /*0204*/ 	.word	0x00002b00


	//   ....[40]....
        /*0208*/ 	.word	0x00002c20


	//   ....[41]....
        /*020c*/ 	.word	0x00002c40


	//   ....[42]....
        /*0210*/ 	.word	0x00002c60


	//   ....[43]....
        /*0214*/ 	.word	0x00002c80


	//   ....[44]....
        /*0218*/ 	.word	0x00002dc0


	//   ....[45]....
        /*021c*/ 	.word	0x00002de0


	//   ....[46]....
        /*0220*/ 	.word	0x00002e00


	//   ....[47]....
        /*0224*/ 	.word	0x00002e20


	//   ....[48]....
        /*0228*/ 	.word	0x00002f60


	//   ....[49]....
        /*022c*/ 	.word	0x00002f80


	//   ....[50]....
        /*0230*/ 	.word	0x00002fa0


	//   ....[51]....
        /*0234*/ 	.word	0x00002fc0


	//   ....[52]....
        /*0238*/ 	.word	0x00003110


	//   ....[53]....
        /*023c*/ 	.word	0x00003130


	//   ....[54]....
        /*0240*/ 	.word	0x00003150


	//   ....[55]....
        /*0244*/ 	.word	0x00003170


	//   ....[56]....
        /*0248*/ 	.word	0x000032b0


	//   ....[57]....
        /*024c*/ 	.word	0x000032d0


	//   ....[58]....
        /*0250*/ 	.word	0x000032f0


	//   ....[59]....
        /*0254*/ 	.word	0x00003320


	//   ....[60]....
        /*0258*/ 	.word	0x00003460


	//   ....[61]....
        /*025c*/ 	.word	0x00003480


	//   ....[62]....
        /*0260*/ 	.word	0x000034b0


	//   ....[63]....
        /*0264*/ 	.word	0x00003510


	//----- nvinfo : EIATTR_EXIT_INSTR_OFFSETS
	.align		4
.L_25:
        /*0268*/ 	.byte	0x04, 0x1c
        /*026a*/ 	.short	(.L_27 - .L_26)


	//   ....[0]....
.L_26:
        /*026c*/ 	.word	0x000040e0


	//   ....[1]....
        /*0270*/ 	.word	0x00004140


	//----- nvinfo : EIATTR_MAX_THREADS
	.align		4
.L_27:
        /*0274*/ 	.byte	0x04, 0x05
        /*0276*/ 	.short	(.L_29 - .L_28)
.L_28:
        /*0278*/ 	.word	0x00000040
        /*027c*/ 	.word	0x00000001
        /*0280*/ 	.word	0x00000001
.L_29:


//--------------------- .nv.rel.action            --------------------------
	.section	.nv.rel.action,"",@"SHT_CUDA_RELOCINFO"
	.align	8
	.sectionentsize	8
        /*0000*/ 	.byte	0x73, 0x00, 0x00, 0x00, 0x00, 0x00, 0x00, 0x00, 0x00, 0x00, 0x00, 0x11, 0x25, 0x00, 0x05, 0x36


//--------------------- .nv.constant0.l2norm_fwd_kernel --------------------------
	.section	.nv.constant0.l2norm_fwd_kernel,"a",@progbits
	.align	4
.nv.constant0.l2norm_fwd_kernel:
	.zero		380


//--------------------- .text.l2norm_fwd_kernel   --------------------------
	.section	.text.l2norm_fwd_kernel,"ax",@progbits
	.sectionflags	@"SHF_BARRIERS=1"
	.sectioninfo	@"SHI_REGISTERS=127"
	.align	128
        .global         l2norm_fwd_kernel
        .type           l2norm_fwd_kernel,@function
        .size           l2norm_fwd_kernel,(.L_x_1 - l2norm_fwd_kernel)
        .other          l2norm_fwd_kernel,@"STO_CUDA_ENTRY STV_DEFAULT"
l2norm_fwd_kernel:
.text.l2norm_fwd_kernel:
[----:B------:R-:W-:-:S02]  /*0000*/  MOV R1, c[0x0][0x28] ;  /* 0x00000a0000017a02 */ /* 0x000fc40000000f00 */
[----:B------:R-:W0:Y:S01]  /*0010*/  S2R R0, SR_TID.X ;  /* 0x0000000000007919 */ /* 0x000e220000002100 */
[----:B------:R-:W-:Y:S01]  /*0020*/  CS2R R88, SRZ ;  /* 0x0000000000587805 */ /* 0x000fe2000001ff00 */
[----:B------:R-:W-:Y:S01]  /*0030*/  CS2R R90, SRZ ;  /* 0x00000000005a7805 */ /* 0x000fe2000001ff00 */
[----:B------:R-:W-:Y:S01]  /*0040*/  ULDC.64 UR4, c[0x0][0x118] ;  /* 0x0000460000047ab9 */ /* 0x000fe20000000a00 */
[----:B------:R-:W1:Y:S01]  /*0050*/  S2R R5, SR_CTAID.X ;  /* 0x0000000000057919 */ /* 0x000e620000002500 */
[----:B0-----:R-:W-:Y:S02]  /*0060*/  SHF.R.U32.HI R4, RZ, 0x4, R0 ;  /* 0x00000004ff047819 */ /* 0x001fe40000011600 */
[----:B------:R-:W-:Y:S02]  /*0070*/  SHF.L.U32 R2, R0, 0x3, RZ ;  /* 0x0000000300027819 */ /* 0x000fe400000006ff */
[----:B-1----:R-:W-:Y:S02]  /*0080*/  SHF.L.U32 R5, R5, 0x6, RZ ;  /* 0x0000000605057819 */ /* 0x002fe400000006ff */
[----:B------:R-:W-:-:S02]  /*0090*/  SGXT.U32 R4, R4, 0x2 ;  /* 0x000000020404781a */ /* 0x000fc40000000000 */
[----:B------:R-:W-:Y:S02]  /*00a0*/  LOP3.LUT R20, R2, 0x78, RZ, 0xc0, !PT ;  /* 0x0000007802147812 */ /* 0x000fe400078ec0ff */
[----:B------:R-:W-:Y:S02]  /*00b0*/  LOP3.LUT R7, R5, R4, RZ, 0xfc, !PT ;  /* 0x0000000405077212 */ /* 0x000fe400078efcff */
[----:B------:R-:W-:Y:S01]  /*00c0*/  SHF.R.S32.HI R2, RZ, 0x1f, R5 ;  /* 0x0000001fff027819 */ /* 0x000fe20000011405 */
[----:B------:R-:W-:Y:S01]  /*00d0*/  IMAD.WIDE.U32 R20, R20, 0x2, RZ ;  /* 0x0000000214147825 */ /* 0x000fe200078e00ff */
[C---:B------:R-:W-:Y:S02]  /*00e0*/  SHF.L.U32 R3, R7.reuse, 0x8, RZ ;  /* 0x0000000807037819 */ /* 0x040fe400000006ff */
[C---:B------:R-:W-:Y:S02]  /*00f0*/  ISETP.GE.U32.AND P0, PT, R7.reuse, 0xf70, PT ;  /* 0x00000f700700780c */ /* 0x040fe40003f06070 */
[----:B------:R-:W-:-:S02]  /*0100*/  SHF.L.U64.HI R7, R7, 0x8, R2 ;  /* 0x0000000807077819 */ /* 0x000fc40000010202 */
[----:B------:R-:W-:Y:S02]  /*0110*/  LOP3.LUT R98, R3, R20, RZ, 0xfc, !PT ;  /* 0x0000001403627212 */ /* 0x000fe400078efcff */
[----:B------:R-:W-:Y:S02]  /*0120*/  ISETP.GE.U32.AND.EX P0, PT, R2, RZ, PT, P0 ;  /* 0x000000ff0200720c */ /* 0x000fe40003f06100 */
[----:B------:R-:W-:Y:S02]  /*0130*/  LOP3.LUT R22, R7, R21, RZ, 0xfc, !PT ;  /* 0x0000001507167212 */ /* 0x000fe400078efcff */
[----:B------:R-:W-:-:S04]  /*0140*/  IADD3 R6, P1, R98, c[0x0][0x160], RZ ;  /* 0x0000580062067a10 */ /* 0x000fc80007f3e0ff */
[----:B------:R-:W-:-:S05]  /*0150*/  IADD3.X R7, R22, c[0x0][0x164], RZ, P1, !PT ;  /* 0x0000590016077a10 */ /* 0x000fca0000ffe4ff */
[----:B------:R-:W2:Y:S01]  /*0160*/  @!P0 LDG.E.128 R88, [R6.64] ;  /* 0x0000000406588981 */ /* 0x000ea2000c1e1d00 */
[C-C-:B------:R-:W-:Y:S01]  /*0170*/  LOP3.LUT R23, R5.reuse, 0x4, R4.reuse, 0xfe, !PT ;  /* 0x0000000405177812 */ /* 0x140fe200078efe04 */
[----:B------:R-:W-:Y:S01]  /*0180*/  CS2R R16, SRZ ;  /* 0x0000000000107805 */ /* 0x000fe2000001ff00 */
[----:B------:R-:W-:Y:S01]  /*0190*/  CS2R R18, SRZ ;  /* 0x0000000000127805 */ /* 0x000fe2000001ff00 */
[--C-:B------:R-:W-:Y:S02]  /*01a0*/  LOP3.LUT R69, R5, 0x8, R4.reuse, 0xfe, !PT ;  /* 0x0000000805457812 */ /* 0x100fe400078efe04 */
[----:B------:R-:W-:Y:S02]  /*01b0*/  ISETP.GE.U32.AND P1, PT, R23, 0xf70, PT ;  /* 0x00000f701700780c */ /* 0x000fe40003f26070 */
[----:B------:R-:W-:Y:S02]  /*01c0*/  LOP3.LUT R29, R5, 0x10, R4, 0xfe, !PT ;  /* 0x00000010051d7812 */ /* 0x000fe400078efe04 */
[----:B------:R-:W-:-:S02]  /*01d0*/  ISETP.GE.U32.AND.EX P2, PT, R2, RZ, PT, P1 ;  /* 0x000000ff0200720c */ /* 0x000fc40003f46110 */
[----:B------:R-:W-:Y:S02]  /*01e0*/  SHF.L.U32 R115, R69, 0x8, RZ ;  /* 0x0000000845737819 */ /* 0x000fe400000006ff */
[--C-:B------:R-:W-:Y:S02]  /*01f0*/  LOP3.LUT R27, R5, 0x18, R4.reuse, 0xfe, !PT ;  /* 0x00000018051b7812 */ /* 0x100fe400078efe04 */
[----:B------:R-:W-:Y:S02]  /*0200*/  SHF.L.U32 R61, R29, 0x8, RZ ;  /* 0x000000081d3d7819 */ /* 0x000fe400000006ff */
[C-C-:B------:R-:W-:Y:S02]  /*0210*/  LOP3.LUT R53, R5.reuse, 0x20, R4.reuse, 0xfe, !PT ;  /* 0x0000002005357812 */ /* 0x140fe400078efe04 */
[C-C-:B------:R-:W-:Y:S02]  /*0220*/  LOP3.LUT R75, R5.reuse, 0x38, R4.reuse, 0xfe, !PT ;  /* 0x00000038054b7812 */ /* 0x140fe400078efe04 */
[----:B------:R-:W-:-:S02]  /*0230*/  LOP3.LUT R51, R5, 0x1c, R4, 0xfe, !PT ;  /* 0x0000001c05337812 */ /* 0x000fc400078efe04 */
[C-C-:B------:R-:W-:Y:S02]  /*0240*/  LOP3.LUT R77, R5.reuse, 0x28, R4.reuse, 0xfe, !PT ;  /* 0x00000028054d7812 */ /* 0x140fe400078efe04 */
[C-C-:B------:R-:W-:Y:S02]  /*0250*/  LOP3.LUT R83, R5.reuse, 0x24, R4.reuse, 0xfe, !PT ;  /* 0x0000002405537812 */ /* 0x140fe400078efe04 */
[C-C-:B------:R-:W-:Y:S02]  /*0260*/  LOP3.LUT R31, R5.reuse, 0xc, R4.reuse, 0xfe, !PT ;  /* 0x0000000c051f7812 */ /* 0x140fe400078efe04 */
[C-C-:B------:R-:W-:Y:S02]  /*0270*/  LOP3.LUT R25, R5.reuse, 0x14, R4.reuse, 0xfe, !PT ;  /* 0x0000001405197812 */ /* 0x140fe400078efe04 */
[C-C-:B------:R-:W-:Y:S02]  /*0280*/  LOP3.LUT R55, R5.reuse, 0x2c, R4.reuse, 0xfe, !PT ;  /* 0x0000002c05377812 */ /* 0x140fe400078efe04 */
[----:B------:R-:W-:-:S02]  /*0290*/  LOP3.LUT R63, R5, 0x30, R4, 0xfe, !PT ;  /* 0x00000030053f7812 */ /* 0x000fc400078efe04 */
[C-C-:B------:R-:W-:Y:S02]  /*02a0*/  LOP3.LUT R65, R5.reuse, 0x34, R4.reuse, 0xfe, !PT ;  /* 0x0000003405417812 */ /* 0x140fe400078efe04 */
[----:B------:R-:W-:Y:S02]  /*02b0*/  LOP3.LUT R79, R5, 0x3c, R4, 0xfe, !PT ;  /* 0x0000003c054f7812 */ /* 0x000fe400078efe04 */
[----:B------:R-:W-:Y:S02]  /*02c0*/  MOV R80, 0x3e800000 ;  /* 0x3e80000000507802 */ /* 0x000fe40000000f00 */
[----:B------:R-:W-:Y:S01]  /*02d0*/  P2R R116, PR, RZ, 0x1 ;  /* 0x00000001ff747803 */ /* 0x000fe20000000000 */
[--C-:B--2---:R-:W-:Y:S02]  /*02e0*/  HADD2.F32 R76, -RZ, R88.reuse.H1_H1 ;  /* 0x30000058ff4c7230 */ /* 0x104fe40000004100 */
[--C-:B------:R-:W-:Y:S02]  /*02f0*/  HADD2.F32 R120, -RZ, R89.reuse.H0_H0 ;  /* 0x20000059ff787230 */ /* 0x100fe40000004100 */
[----:B------:R-:W-:Y:S01]  /*0300*/  HADD2.F32 R122, -RZ, R89.H1_H1 ;  /* 0x30000059ff7a7230 */ /* 0x000fe20000004100 */
[----:B------:R-:W-:Y:S01]  /*0310*/  FMUL R3, R76, R76 ;  /* 0x0000004c4c037220 */ /* 0x000fe20000400000 */
[----:B------:R-:W-:-:S02]  /*0320*/  HADD2.F32 R88, -RZ, R88.H0_H0 ;  /* 0x20000058ff587230 */ /* 0x000fc40000004100 */
[--C-:B------:R-:W-:Y:S02]  /*0330*/  HADD2.F32 R78, -RZ, R90.reuse.H0_H0 ;  /* 0x2000005aff4e7230 */ /* 0x100fe40000004100 */
[----:B------:R-:W-:Y:S01]  /*0340*/  HADD2.F32 R124, -RZ, R90.H1_H1 ;  /* 0x3000005aff7c7230 */ /* 0x000fe20000004100 */
[----:B------:R-:W-:Y:S01]  /*0350*/  FFMA R3, R88, R88, R3 ;  /* 0x0000005858037223 */ /* 0x000fe20000000003 */
[--C-:B------:R-:W-:Y:S02]  /*0360*/  HADD2.F32 R118, -RZ, R91.reuse.H0_H0 ;  /* 0x2000005bff767230 */ /* 0x100fe40000004100 */
[----:B------:R-:W-:Y:S01]  /*0370*/  HADD2.F32 R74, -RZ, R91.H1_H1 ;  /* 0x3000005bff4a7230 */ /* 0x000fe20000004100 */
[----:B------:R-:W-:Y:S01]  /*0380*/  FFMA R3, R120, R120, R3 ;  /* 0x0000007878037223 */ /* 0x000fe20000000003 */
[----:B------:R-:W-:Y:S02]  /*0390*/  ISETP.GE.U32.AND P5, PT, R69, 0xf70, PT ;  /* 0x00000f704500780c */ /* 0x000fe40003fa6070 */
[----:B------:R-:W-:Y:S01]  /*03a0*/  SHF.L.U64.HI R107, R29, 0x8, R2 ;  /* 0x000000081d6b7819 */ /* 0x000fe20000010202 */
[----:B------:R-:W-:Y:S01]  /*03b0*/  FFMA R3, R122, R122, R3 ;  /* 0x0000007a7a037223 */ /* 0x000fe20000000003 */
[----:B------:R-:W-:-:S03]  /*03c0*/  P2R R113, PR, RZ, 0x4 ;  /* 0x00000004ff717803 */ /* 0x000fc60000000000 */
[----:B------:R-:W-:-:S04]  /*03d0*/  FFMA R3, R78, R78, R3 ;  /* 0x0000004e4e037223 */ /* 0x000fc80000000003 */
[----:B------:R-:W-:-:S04]  /*03e0*/  FFMA R3, R124, R124, R3 ;  /* 0x0000007c7c037223 */ /* 0x000fc80000000003 */
[----:B------:R-:W-:-:S04]  /*03f0*/  FFMA R3, R118, R118, R3 ;  /* 0x0000007676037223 */ /* 0x000fc80000000003 */
[----:B------:R-:W-:-:S05]  /*0400*/  FFMA R3, R74, R74, R3 ;  /* 0x0000004a4a037223 */ /* 0x000fca0000000003 */
[----:B------:R-:W0:Y:S02]  /*0410*/  SHFL.BFLY PT, R6, R3, 0x8, 0x1f ;  /* 0x0d001f0003067f89 */ /* 0x000e2400000e0000 */
[----:B0-----:R-:W-:-:S05]  /*0420*/  FADD R8, R3, R6 ;  /* 0x0000000603087221 */ /* 0x001fca0000000000 */
[----:B------:R-:W0:Y:S02]  /*0430*/  SHFL.BFLY PT, R7, R8, 0x4, 0x1f ;  /* 0x0c801f0008077f89 */ /* 0x000e2400000e0000 */
[----:B0-----:R-:W-:Y:S01]  /*0440*/  FADD R9, R8, R7 ;  /* 0x0000000708097221 */ /* 0x001fe20000000000 */
[C---:B------:R-:W-:Y:S02]  /*0450*/  SHF.L.U32 R7, R23.reuse, 0x8, RZ ;  /* 0x0000000817077819 */ /* 0x040fe400000006ff */
[----:B------:R-:W-:Y:S02]  /*0460*/  SHF.L.U64.HI R23, R23, 0x8, R2 ;  /* 0x0000000817177819 */ /* 0x000fe40000010202 */
[----:B------:R-:W-:Y:S01]  /*0470*/  LOP3.LUT R92, R7, R20, RZ, 0xfc, !PT ;  /* 0x00000014075c7212 */ /* 0x000fe200078efcff */
[----:B------:R-:W0:Y:S01]  /*0480*/  SHFL.BFLY PT, R10, R9, 0x2, 0x1f ;  /* 0x0c401f00090a7f89 */ /* 0x000e2200000e0000 */
[----:B------:R-:W-:Y:S02]  /*0490*/  LOP3.LUT R23, R23, R21, RZ, 0xfc, !PT ;  /* 0x0000001517177212 */ /* 0x000fe400078efcff */
[----:B------:R-:W-:-:S04]  /*04a0*/  IADD3 R6, P1, R92, c[0x0][0x160], RZ ;  /* 0x000058005c067a10 */ /* 0x000fc80007f3e0ff */
[----:B------:R-:W-:-:S05]  /*04b0*/  IADD3.X R7, R23, c[0x0][0x164], RZ, P1, !PT ;  /* 0x0000590017077a10 */ /* 0x000fca0000ffe4ff */
[----:B------:R1:W2:Y:S01]  /*04c0*/  @!P2 LDG.E.128 R16, [R6.64] ;  /* 0x000000040610a981 */ /* 0x0002a2000c1e1d00 */
[----:B------:R-:W-:Y:S02]  /*04d0*/  SHF.L.U64.HI R69, R69, 0x8, R2 ;  /* 0x0000000845457819 */ /* 0x000fe40000010202 */
[-C--:B------:R-:W-:Y:S02]  /*04e0*/  LOP3.LUT R115, R115, R20.reuse, RZ, 0xfc, !PT ;  /* 0x0000001473737212 */ /* 0x080fe400078efcff */
[----:B------:R-:W-:Y:S02]  /*04f0*/  SHF.L.U32 R57, R27, 0x8, RZ ;  /* 0x000000081b397819 */ /* 0x000fe400000006ff */
[----:B------:R-:W-:Y:S02]  /*0500*/  LOP3.LUT R108, R61, R20, RZ, 0xfc, !PT ;  /* 0x000000143d6c7212 */ /* 0x000fe400078efcff */
[----:B------:R-:W-:Y:S02]  /*0510*/  SHF.L.U32 R47, R53, 0x8, RZ ;  /* 0x00000008352f7819 */ /* 0x000fe400000006ff */
[----:B-1----:R-:W-:Y:S01]  /*0520*/  SHF.L.U32 R7, R75, 0x8, RZ ;  /* 0x000000084b077819 */ /* 0x002fe200000006ff */
[----:B0-----:R-:W-:Y:S01]  /*0530*/  FADD R10, R9, R10 ;  /* 0x0000000a090a7221 */ /* 0x001fe20000000000 */
[----:B------:R-:W-:-:S02]  /*0540*/  SHF.L.U64.HI R35, R75, 0x8, R2 ;  /* 0x000000084b237819 */ /* 0x000fc40000010202 */
[--C-:B------:R-:W-:Y:S02]  /*0550*/  SHF.L.U64.HI R49, R51, 0x8, R2.reuse ;  /* 0x0000000833317819 */ /* 0x100fe40000010202 */
[----:B------:R-:W0:Y:S01]  /*0560*/  SHFL.BFLY PT, R3, R10, 0x1, 0x1f ;  /* 0x0c201f000a037f89 */ /* 0x000e2200000e0000 */
[-C--:B------:R-:W-:Y:S02]  /*0570*/  LOP3.LUT R114, R69, R21.reuse, RZ, 0xfc, !PT ;  /* 0x0000001545727212 */ /* 0x080fe400078efcff */
[----:B------:R-:W-:Y:S02]  /*0580*/  IADD3 R34, P4, R115, c[0x0][0x160], RZ ;  /* 0x0000580073227a10 */ /* 0x000fe40007f9e0ff */
[----:B------:R-:W-:Y:S02]  /*0590*/  SHF.L.U64.HI R103, R27, 0x8, R2 ;  /* 0x000000081b677819 */ /* 0x000fe40000010202 */
[----:B------:R-:W-:Y:S02]  /*05a0*/  LOP3.LUT R107, R107, R21, RZ, 0xfc, !PT ;  /* 0x000000156b6b7212 */ /* 0x000fe400078efcff */
[----:B------:R-:W-:-:S02]  /*05b0*/  LOP3.LUT R104, R57, R20, RZ, 0xfc, !PT ;  /* 0x0000001439687212 */ /* 0x000fc400078efcff */
[----:B------:R-:W-:Y:S02]  /*05c0*/  IADD3 R48, P2, R108, c[0x0][0x160], RZ ;  /* 0x000058006c307a10 */ /* 0x000fe40007f5e0ff */
[----:B------:R-:W-:Y:S02]  /*05d0*/  SHF.L.U64.HI R91, R53, 0x8, R2 ;  /* 0x00000008355b7819 */ /* 0x000fe40000010202 */
[----:B------:R-:W-:Y:S02]  /*05e0*/  SHF.L.U32 R15, R77, 0x8, RZ ;  /* 0x000000084d0f7819 */ /* 0x000fe400000006ff */
[-C--:B------:R-:W-:Y:S02]  /*05f0*/  LOP3.LUT R100, R47, R20.reuse, RZ, 0xfc, !PT ;  /* 0x000000142f647212 */ /* 0x080fe400078efcff */
[----:B------:R-:W-:Y:S02]  /*0600*/  LOP3.LUT R4, R7, R20, RZ, 0xfc, !PT ;  /* 0x0000001407047212 */ /* 0x000fe400078efcff */
[----:B------:R-:W-:-:S02]  /*0610*/  LOP3.LUT R7, R35, R21, RZ, 0xfc, !PT ;  /* 0x0000001523077212 */ /* 0x000fc400078efcff */
[----:B------:R-:W-:Y:S01]  /*0620*/  SHF.L.U32 R45, R83, 0x8, RZ ;  /* 0x00000008532d7819 */ /* 0x000fe200000006ff */
[----:B0-----:R-:W-:Y:S01]  /*0630*/  FADD R24, R10, R3 ;  /* 0x000000030a187221 */ /* 0x001fe20000000000 */
[-C--:B------:R-:W-:Y:S02]  /*0640*/  LOP3.LUT R102, R49, R21.reuse, RZ, 0xfc, !PT ;  /* 0x0000001531667212 */ /* 0x080fe400078efcff */
[----:B------:R-:W-:Y:S01]  /*0650*/  IADD3.X R35, R114, c[0x0][0x164], RZ, P4, !PT ;  /* 0x0000590072237a10 */ /* 0x000fe200027fe4ff */
[----:B------:R-:W-:Y:S01]  /*0660*/  FADD R24, R24, c[0x0][0x178] ;  /* 0x00005e0018187621 */ /* 0x000fe20000000000 */
[----:B------:R-:W-:Y:S02]  /*0670*/  LOP3.LUT R103, R103, R21, RZ, 0xfc, !PT ;  /* 0x0000001567677212 */ /* 0x000fe400078efcff */
[----:B------:R-:W-:Y:S02]  /*0680*/  IADD3 R44, P4, R104, c[0x0][0x160], RZ ;  /* 0x00005800682c7a10 */ /* 0x000fe40007f9e0ff */
[----:B------:R-:W-:Y:S01]  /*0690*/  IADD3.X R49, R107, c[0x0][0x164], RZ, P2, !PT ;  /* 0x000059006b317a10 */ /* 0x000fe200017fe4ff */
[----:B------:R-:W0:Y:S01]  /*06a0*/  MUFU.SQRT R24, R24 ;  /* 0x0000001800187308 */ /* 0x000e220000002000 */
[----:B------:R-:W-:-:S02]  /*06b0*/  SHF.L.U64.HI R43, R77, 0x8, R2 ;  /* 0x000000084d2b7819 */ /* 0x000fc40000010202 */
[----:B------:R-:W-:Y:S02]  /*06c0*/  LOP3.LUT R91, R91, R21, RZ, 0xfc, !PT ;  /* 0x000000155b5b7212 */ /* 0x000fe400078efcff */
[-C--:B------:R-:W-:Y:S02]  /*06d0*/  LOP3.LUT R14, R15, R20.reuse, RZ, 0xfc, !PT ;  /* 0x000000140f0e7212 */ /* 0x080fe400078efcff */
[----:B------:R-:W-:Y:S02]  /*06e0*/  IADD3 R60, P2, R100, c[0x0][0x160], RZ ;  /* 0x00005800643c7a10 */ /* 0x000fe40007f5e0ff */
[----:B------:R-:W-:Y:S02]  /*06f0*/  LOP3.LUT R90, R45, R20, RZ, 0xfc, !PT ;  /* 0x000000142d5a7212 */ /* 0x000fe400078efcff */
[----:B------:R-:W-:Y:S02]  /*0700*/  SHF.L.U32 R67, R31, 0x8, RZ ;  /* 0x000000081f437819 */ /* 0x000fe400000006ff */
[----:B------:R-:W-:-:S02]  /*0710*/  IADD3.X R45, R103, c[0x0][0x164], RZ, P4, !PT ;  /* 0x00005900672d7a10 */ /* 0x000fc400027fe4ff */
[----:B------:R-:W-:Y:S02]  /*0720*/  LOP3.LUT R15, R43, R21, RZ, 0xfc, !PT ;  /* 0x000000152b0f7212 */ /* 0x000fe400078efcff */
[----:B------:R-:W-:Y:S02]  /*0730*/  IADD3 R66, P4, R14, c[0x0][0x160], RZ ;  /* 0x000058000e427a10 */ /* 0x000fe40007f9e0ff */
[----:B------:R-:W-:Y:S02]  /*0740*/  IADD3.X R61, R91, c[0x0][0x164], RZ, P2, !PT ;  /* 0x000059005b3d7a10 */ /* 0x000fe400017fe4ff */
[----:B0-----:R-:W-:Y:S02]  /*0750*/  FSETP.GT.AND P2, PT, R24, 8.50705917302346158658e+37, PT ;  /* 0x7e8000001800780b */ /* 0x001fe40003f44000 */
[----:B------:R-:W-:Y:S02]  /*0760*/  LOP3.LUT R110, R67, R20, RZ, 0xfc, !PT ;  /* 0x00000014436e7212 */ /* 0x000fe400078efcff */
[----:B------:R-:W-:-:S02]  /*0770*/  IADD3.X R67, R15, c[0x0][0x164], RZ, P4, !PT ;  /* 0x000059000f437a10 */ /* 0x000fc400027fe4ff */
[----:B------:R-:W-:Y:S02]  /*0780*/  FSETP.GEU.AND P4, PT, R24, 1.175494350822287508e-38, PT ;  /* 0x008000001800780b */ /* 0x000fe40003f8e000 */
[----:B------:R-:W-:Y:S02]  /*0790*/  FSEL R28, R80, 1, P2 ;  /* 0x3f800000501c7808 */ /* 0x000fe40001000000 */
[----:B------:R-:W-:Y:S02]  /*07a0*/  SHF.L.U64.HI R111, R31, 0x8, R2 ;  /* 0x000000081f6f7819 */ /* 0x000fe40000010202 */
[----:B------:R-:W-:Y:S01]  /*07b0*/  ISETP.GE.U32.AND.EX P0, PT, R2, RZ, PT, P5 ;  /* 0x000000ff0200720c */ /* 0x000fe20003f06150 */
[----:B------:R-:W-:Y:S01]  /*07c0*/  @P2 FMUL R24, R24, 0.25 ;  /* 0x3e80000018182820 */ /* 0x000fe20000400000 */
[----:B------:R-:W-:Y:S02]  /*07d0*/  SHF.L.U32 R101, R51, 0x8, RZ ;  /* 0x0000000833657819 */ /* 0x000fe400000006ff */
[----:B------:R-:W-:-:S02]  /*07e0*/  SHF.L.U32 R9, R63, 0x8, RZ ;  /* 0x000000083f097819 */ /* 0x000fc400000006ff */
[C---:B------:R-:W-:Y:S01]  /*07f0*/  SHF.L.U32 R105, R25.reuse, 0x8, RZ ;  /* 0x0000000819697819 */ /* 0x040fe200000006ff */
[----:B------:R-:W-:Y:S01]  /*0800*/  @!P4 FMUL R24, R24, 16777216 ;  /* 0x4b8000001818c820 */ /* 0x000fe20000400000 */
[----:B------:R-:W-:Y:S01]  /*0810*/  @!P4 FMUL R28, R28, 16777216 ;  /* 0x4b8000001c1cc820 */ /* 0x000fe20000400000 */
[--C-:B------:R-:W-:Y:S02]  /*0820*/  SHF.L.U64.HI R59, R25, 0x8, R2.reuse ;  /* 0x00000008193b7819 */ /* 0x100fe40000010202 */
[--C-:B------:R-:W-:Y:S01]  /*0830*/  SHF.L.U64.HI R89, R83, 0x8, R2.reuse ;  /* 0x0000000853597819 */ /* 0x100fe20000010202 */
[----:B------:R-:W0:Y:S01]  /*0840*/  MUFU.RCP R81, R24 ;  /* 0x0000001800517308 */ /* 0x000e220000001000 */
[C---:B------:R-:W-:Y:S02]  /*0850*/  SHF.L.U32 R11, R55.reuse, 0x8, RZ ;  /* 0x00000008370b7819 */ /* 0x040fe400000006ff */
[--C-:B------:R-:W-:Y:S02]  /*0860*/  SHF.L.U64.HI R41, R55, 0x8, R2.reuse ;  /* 0x0000000837297819 */ /* 0x100fe40000010202 */
[----:B------:R-:W-:-:S02]  /*0870*/  SHF.L.U64.HI R39, R63, 0x8, R2 ;  /* 0x000000083f277819 */ /* 0x000fc40000010202 */
[C---:B------:R-:W-:Y:S02]  /*0880*/  SHF.L.U32 R13, R65.reuse, 0x8, RZ ;  /* 0x00000008410d7819 */ /* 0x040fe400000006ff */
[--C-:B------:R-:W-:Y:S02]  /*0890*/  SHF.L.U64.HI R37, R65, 0x8, R2.reuse ;  /* 0x0000000841257819 */ /* 0x100fe40000010202 */
[C---:B------:R-:W-:Y:S02]  /*08a0*/  SHF.L.U32 R3, R79.reuse, 0x8, RZ ;  /* 0x000000084f037819 */ /* 0x040fe400000006ff */
[----:B------:R-:W-:Y:S02]  /*08b0*/  SHF.L.U64.HI R33, R79, 0x8, R2 ;  /* 0x000000084f217819 */ /* 0x000fe40000010202 */
[----:B------:R-:W-:Y:S01]  /*08c0*/  IADD3 R98, P2, R98, c[0x0][0x168], RZ ;  /* 0x00005a0062627a10 */ /* 0x000fe20007f5e0ff */
[----:B0-----:R-:W-:Y:S01]  /*08d0*/  FMUL R81, R81, R28 ;  /* 0x0000001c51517220 */ /* 0x001fe20000400000 */
[----:B------:R-:W-:-:S02]  /*08e0*/  IADD3 R92, P4, R92, c[0x0][0x168], RZ ;  /* 0x00005a005c5c7a10 */ /* 0x000fc40007f9e0ff */
[-C--:B------:R-:W-:Y:S02]  /*08f0*/  LOP3.LUT R111, R111, R21.reuse, RZ, 0xfc, !PT ;  /* 0x000000156f6f7212 */ /* 0x080fe400078efcff */
[----:B------:R-:W-:Y:S02]  /*0900*/  IADD3 R36, P3, R110, c[0x0][0x160], RZ ;  /* 0x000058006e247a10 */ /* 0x000fe40007f7e0ff */
[-C--:B------:R-:W-:Y:S02]  /*0910*/  LOP3.LUT R101, R101, R20.reuse, RZ, 0xfc, !PT ;  /* 0x0000001465657212 */ /* 0x080fe400078efcff */
[-C--:B------:R-:W-:Y:S02]  /*0920*/  LOP3.LUT R8, R9, R20.reuse, RZ, 0xfc, !PT ;  /* 0x0000001409087212 */ /* 0x080fe400078efcff */
[----:B------:R-:W-:Y:S02]  /*0930*/  LOP3.LUT R105, R105, R20, RZ, 0xfc, !PT ;  /* 0x0000001469697212 */ /* 0x000fe400078efcff */
[----:B------:R-:W-:-:S02]  /*0940*/  LOP3.LUT R106, R59, R21, RZ, 0xfc, !PT ;  /* 0x000000153b6a7212 */ /* 0x000fc400078efcff */
[-C--:B------:R-:W-:Y:S02]  /*0950*/  LOP3.LUT R89, R89, R21.reuse, RZ, 0xfc, !PT ;  /* 0x0000001559597212 */ /* 0x080fe400078efcff */
[-C--:B------:R-:W-:Y:S02]  /*0960*/  LOP3.LUT R11, R11, R20.reuse, RZ, 0xfc, !PT ;  /* 0x000000140b0b7212 */ /* 0x080fe400078efcff */
[-C--:B------:R-:W-:Y:S02]  /*0970*/  LOP3.LUT R12, R41, R21.reuse, RZ, 0xfc, !PT ;  /* 0x00000015290c7212 */ /* 0x080fe400078efcff */
[-C--:B------:R-:W-:Y:S02]  /*0980*/  LOP3.LUT R9, R39, R21.reuse, RZ, 0xfc, !PT ;  /* 0x0000001527097212 */ /* 0x080fe400078efcff */
[----:B------:R-:W-:Y:S02]  /*0990*/  LOP3.LUT R13, R13, R20, RZ, 0xfc, !PT ;  /* 0x000000140d0d7212 */ /* 0x000fe400078efcff */
[----:B------:R-:W-:-:S02]  /*09a0*/  LOP3.LUT R10, R37, R21, RZ, 0xfc, !PT ;  /* 0x00000015250a7212 */ /* 0x000fc400078efcff */
[----:B------:R-:W-:Y:S02]  /*09b0*/  LOP3.LUT R3, R3, R20, RZ, 0xfc, !PT ;  /* 0x0000001403037212 */ /* 0x000fe400078efcff */
[----:B------:R-:W-:Y:S02]  /*09c0*/  LOP3.LUT R6, R33, R21, RZ, 0xfc, !PT ;  /* 0x0000001521067212 */ /* 0x000fe400078efcff */
[----:B------:R-:W-:Y:S01]  /*09d0*/  IADD3.X R99, R22, c[0x0][0x16c], RZ, P2, !PT ;  /* 0x00005b0016637a10 */ /* 0x000fe200017fe4ff */
[----:B------:R-:W-:Y:S01]  /*09e0*/  CS2R R20, SRZ ;  /* 0x0000000000147805 */ /* 0x000fe2000001ff00 */
[----:B------:R-:W-:Y:S02]  /*09f0*/  IADD3.X R93, R23, c[0x0][0x16c], RZ, P4, !PT ;  /* 0x00005b00175d7a10 */ /* 0x000fe400027fe4ff */
[----:B------:R-:W-:Y:S01]  /*0a00*/  CS2R R22, SRZ ;  /* 0x0000000000167805 */ /* 0x000fe2000001ff00 */
[----:B------:R-:W-:Y:S02]  /*0a10*/  IADD3.X R37, R111, c[0x0][0x164], RZ, P3, !PT ;  /* 0x000059006f257a10 */ /* 0x000fe40001ffe4ff */
[----:B------:R-:W-:-:S02]  /*0a20*/  IADD3 R56, P3, R101, c[0x0][0x160], RZ ;  /* 0x0000580065387a10 */ /* 0x000fc40007f7e0ff */
[----:B------:R-:W-:Y:S01]  /*0a30*/  IADD3 R46, P1, R105, c[0x0][0x160], RZ ;  /* 0x00005800692e7a10 */ /* 0x000fe20007f3e0ff */
[----:B------:R0:W3:Y:S01]  /*0a40*/  @!P0 LDG.E.128 R20, [R34.64] ;  /* 0x0000000422148981 */ /* 0x0000e2000c1e1d00 */
[----:B------:R-:W-:Y:S02]  /*0a50*/  IADD3.X R57, R102, c[0x0][0x164], RZ, P3, !PT ;  /* 0x0000590066397a10 */ /* 0x000fe40001ffe4ff */
[----:B------:R-:W-:Y:S02]  /*0a60*/  IADD3 R70, P3, R11, c[0x0][0x160], RZ ;  /* 0x000058000b467a10 */ /* 0x000fe40007f7e0ff */
[----:B------:R-:W-:Y:S02]  /*0a70*/  IADD3.X R47, R106, c[0x0][0x164], RZ, P1, !PT ;  /* 0x000059006a2f7a10 */ /* 0x000fe40000ffe4ff */
[----:B------:R-:W-:Y:S02]  /*0a80*/  IADD3.X R71, R12, c[0x0][0x164], RZ, P3, !PT ;  /* 0x000059000c477a10 */ /* 0x000fe40001ffe4ff */
[----:B------:R-:W-:-:S02]  /*0a90*/  IADD3 R72, P3, R13, c[0x0][0x160], RZ ;  /* 0x000058000d487a10 */ /* 0x000fc40007f7e0ff */
[----:B------:R-:W-:Y:S02]  /*0aa0*/  IADD3 R58, P1, R90, c[0x0][0x160], RZ ;  /* 0x000058005a3a7a10 */ /* 0x000fe40007f3e0ff */
[----:B------:R-:W-:Y:S02]  /*0ab0*/  IADD3.X R73, R10, c[0x0][0x164], RZ, P3, !PT ;  /* 0x000059000a497a10 */ /* 0x000fe40001ffe4ff */
[----:B------:R-:W-:Y:S02]  /*0ac0*/  IADD3 R96, P3, R3, c[0x0][0x160], RZ ;  /* 0x0000580003607a10 */ /* 0x000fe40007f7e0ff */
[----:B------:R-:W-:Y:S02]  /*0ad0*/  IADD3.X R59, R89, c[0x0][0x164], RZ, P1, !PT ;  /* 0x00005900593b7a10 */ /* 0x000fe40000ffe4ff */
[----:B------:R-:W-:Y:S02]  /*0ae0*/  IADD3.X R97, R6, c[0x0][0x164], RZ, P3, !PT ;  /* 0x0000590006617a10 */ /* 0x000fe40001ffe4ff */
[----:B------:R-:W-:-:S02]  /*0af0*/  IADD3 R68, P1, R8, c[0x0][0x160], RZ ;  /* 0x0000580008447a10 */ /* 0x000fc40007f3e0ff */
[----:B------:R-:W-:Y:S02]  /*0b00*/  ISETP.GE.U32.AND P3, PT, R29, 0xf70, PT ;  /* 0x00000f701d00780c */ /* 0x000fe40003f66070 */
[----:B------:R-:W-:Y:S02]  /*0b10*/  P2R R112, PR, RZ, 0x1 ;  /* 0x00000001ff707803 */ /* 0x000fe40000000000 */
[----:B------:R-:W-:Y:S02]  /*0b20*/  IADD3.X R69, R9, c[0x0][0x164], RZ, P1, !PT ;  /* 0x0000590009457a10 */ /* 0x000fe40000ffe4ff */
[----:B------:R-:W-:Y:S02]  /*0b30*/  ISETP.GE.U32.AND.EX P0, PT, R2, RZ, PT, P3 ;  /* 0x000000ff0200720c */ /* 0x000fe40003f06130 */
[----:B------:R-:W-:Y:S02]  /*0b40*/  IADD3 R94, P1, R4, c[0x0][0x160], RZ ;  /* 0x00005800045e7a10 */ /* 0x000fe40007f3e0ff */
[----:B------:R-:W-:-:S02]  /*0b50*/  ISETP.GE.U32.AND P2, PT, R25, 0xf70, PT ;  /* 0x00000f701900780c */ /* 0x000fc40003f46070 */
[----:B------:R-:W-:Y:S01]  /*0b60*/  IADD3.X R95, R7, c[0x0][0x164], RZ, P1, !PT ;  /* 0x00005900075f7a10 */ /* 0x000fe20000ffe4ff */
[----:B------:R-:W-:Y:S01]  /*0b70*/  CS2R R28, SRZ ;  /* 0x00000000001c7805 */ /* 0x000fe2000001ff00 */
[----:B------:R-:W-:Y:S02]  /*0b80*/  ISETP.GE.U32.AND P1, PT, R31, 0xf70, PT ;  /* 0x00000f701f00780c */ /* 0x000fe40003f26070 */
[----:B------:R-:W-:Y:S01]  /*0b90*/  ISETP.GE.U32.AND P6, PT, R83, 0xf70, PT ;  /* 0x00000f705300780c */ /* 0x000fe20003fc6070 */
[----:B------:R-:W-:Y:S01]  /*0ba0*/  CS2R R30, SRZ ;  /* 0x00000000001e7805 */ /* 0x000fe2000001ff00 */
[C---:B------:R-:W-:Y:S01]  /*0bb0*/  ISETP.GE.U32.AND.EX P2, PT, R2.reuse, RZ, PT, P2 ;  /* 0x000000ff0200720c */ /* 0x040fe20003f46120 */
[----:B------:R-:W-:Y:S01]  /*0bc0*/  CS2R R32, SRZ ;  /* 0x0000000000207805 */ /* 0x000fe2000001ff00 */
[C---:B------:R-:W-:Y:S01]  /*0bd0*/  ISETP.GE.U32.AND.EX P1, PT, R2.reuse, RZ, PT, P1 ;  /* 0x000000ff0200720c */ /* 0x040fe20003f26110 */
[----:B0-----:R-:W-:Y:S01]  /*0be0*/  CS2R R34, SRZ ;  /* 0x0000000000227805 */ /* 0x001fe2000001ff00 */
[----:B------:R-:W-:Y:S01]  /*0bf0*/  P2R R109, PR, RZ, 0x1 ;  /* 0x00000001ff6d7803 */ /* 0x000fe20000000000 */
[----:B------:R0:W4:Y:S01]  /*0c00*/  @!P0 LDG.E.128 R28, [R48.64] ;  /* 0x00000004301c8981 */ /* 0x000122000c1e1d00 */
[----:B------:R-:W-:Y:S01]  /*0c10*/  ISETP.GE.U32.AND.EX P0, PT, R2, RZ, PT, P6 ;  /* 0x000000ff0200720c */ /* 0x000fe20003f06160 */
[----:B------:R-:W-:Y:S01]  /*0c20*/  CS2R R24, SRZ ;  /* 0x0000000000187805 */ /* 0x000fe2000001ff00 */
[----:B------:R-:W-:-:S02]  /*0c30*/  ISETP.GE.U32.AND P5, PT, R27, 0xf70, PT ;  /* 0x00000f701b00780c */ /* 0x000fc40003fa6070 */
[----:B------:R-:W-:Y:S01]  /*0c40*/  ISETP.GE.U32.AND P4, PT, R51, 0xf70, PT ;  /* 0x00000f703300780c */ /* 0x000fe20003f86070 */
[----:B------:R-:W-:Y:S01]  /*0c50*/  CS2R R26, SRZ ;  /* 0x00000000001a7805 */ /* 0x000fe2000001ff00 */
[----:B------:R-:W-:Y:S01]  /*0c60*/  ISETP.GE.U32.AND P6, PT, R77, 0xf70, PT ;  /* 0x00000f704d00780c */ /* 0x000fe20003fc6070 */
[----:B------:R-:W-:Y:S01]  /*0c70*/  CS2R R50, SRZ ;  /* 0x0000000000327805 */ /* 0x000fe2000001ff00 */
[C---:B------:R-:W-:Y:S01]  /*0c80*/  ISETP.GE.U32.AND.EX P5, PT, R2.reuse, RZ, PT, P5 ;  /* 0x000000ff0200720c */ /* 0x040fe20003fa6150 */
[----:B0-----:R-:W-:Y:S01]  /*0c90*/  CS2R R48, SRZ ;  /* 0x0000000000307805 */ /* 0x001fe2000001ff00 */
[C---:B------:R-:W-:Y:S01]  /*0ca0*/  ISETP.GE.U32.AND.EX P4, PT, R2.reuse, RZ, PT, P4 ;  /* 0x000000ff0200720c */ /* 0x040fe20003f86140 */
[----:B------:R0:W5:Y:S01]  /*0cb0*/  @!P2 LDG.E.128 R32, [R46.64] ;  /* 0x000000042e20a981 */ /* 0x000162000c1e1d00 */
[----:B------:R-:W-:Y:S02]  /*0cc0*/  P2R R62, PR, RZ, 0x4 ;  /* 0x00000004ff3e7803 */ /* 0x000fe40000000000 */
[----:B------:R-:W-:Y:S01]  /*0cd0*/  ISETP.GE.U32.AND P3, PT, R53, 0xf70, PT ;  /* 0x00000f703500780c */ /* 0x000fe20003f66070 */
[----:B------:R1:W3:Y:S01]  /*0ce0*/  @!P1 LDG.E.128 R24, [R36.64] ;  /* 0x0000000424189981 */ /* 0x0002e2000c1e1d00 */
[----:B------:R-:W-:-:S02]  /*0cf0*/  ISETP.GE.U32.AND.EX P2, PT, R2, RZ, PT, P6 ;  /* 0x000000ff0200720c */ /* 0x000fc40003f46160 */
[----:B------:R-:W-:Y:S01]  /*0d00*/  ISETP.GE.U32.AND P6, PT, R55, 0xf70, PT ;  /* 0x00000f703700780c */ /* 0x000fe20003fc6070 */
[----:B------:R-:W-:Y:S01]  /*0d10*/  CS2R R38, SRZ ;  /* 0x0000000000267805 */ /* 0x000fe2000001ff00 */
[C---:B------:R-:W-:Y:S01]  /*0d20*/  ISETP.GE.U32.AND.EX P3, PT, R2.reuse, RZ, PT, P3 ;  /* 0x000000ff0200720c */ /* 0x040fe20003f66130 */
[----:B------:R0:W3:Y:S01]  /*0d30*/  @!P0 LDG.E.128 R48, [R58.64] ;  /* 0x000000043a308981 */ /* 0x0000e2000c1e1d00 */
[----:B------:R-:W-:Y:S01]  /*0d40*/  P2R R82, PR, RZ, 0x1 ;  /* 0x00000001ff527803 */ /* 0x000fe20000000000 */
[----:B------:R-:W-:Y:S01]  /*0d50*/  CS2R R40, SRZ ;  /* 0x0000000000287805 */ /* 0x000fe2000001ff00 */
[----:B------:R-:W-:Y:S01]  /*0d60*/  CS2R R42, SRZ ;  /* 0x00000000002a7805 */ /* 0x000fe2000001ff00 */
[----:B-1----:R-:W-:Y:S01]  /*0d70*/  CS2R R36, SRZ ;  /* 0x0000000000247805 */ /* 0x002fe2000001ff00 */
[C---:B------:R-:W-:Y:S02]  /*0d80*/  ISETP.GE.U32.AND.EX P0, PT, R2.reuse, RZ, PT, P6 ;  /* 0x000000ff0200720c */ /* 0x040fe40003f06160 */
[----:B------:R-:W-:Y:S01]  /*0d90*/  ISETP.GE.U32.AND P6, PT, R63, 0xf70, PT ;  /* 0x00000f703f00780c */ /* 0x000fe20003fc6070 */
[----:B------:R-:W-:Y:S01]  /*0da0*/  CS2R R52, SRZ ;  /* 0x0000000000347805 */ /* 0x000fe2000001ff00 */
[----:B------:R-:W-:Y:S01]  /*0db0*/  P2R R64, PR, RZ, 0x2 ;  /* 0x00000002ff407803 */ /* 0x000fe20000000000 */
[----:B------:R1:W3:Y:S01]  /*0dc0*/  @!P5 LDG.E.128 R36, [R44.64] ;  /* 0x000000042c24d981 */ /* 0x0002e2000c1e1d00 */
[----:B------:R-:W-:Y:S01]  /*0dd0*/  CS2R R54, SRZ ;  /* 0x0000000000367805 */ /* 0x000fe2000001ff00 */
[----:B0-----:R-:W-:Y:S01]  /*0de0*/  CS2R R46, SRZ ;  /* 0x00000000002e7805 */ /* 0x001fe2000001ff00 */
[----:B------:R-:W-:Y:S01]  /*0df0*/  ISETP.GE.U32.AND.EX P1, PT, R2, RZ, PT, P6 ;  /* 0x000000ff0200720c */ /* 0x000fe20003f26160 */
[----:B------:R0:W3:Y:S01]  /*0e00*/  @!P4 LDG.E.128 R40, [R56.64] ;  /* 0x000000043828c981 */ /* 0x0000e2000c1e1d00 */
[----:B------:R-:W-:Y:S01]  /*0e10*/  CS2R R58, SRZ ;  /* 0x00000000003a7805 */ /* 0x000fe2000001ff00 */
[----:B------:R-:W-:-:S02]  /*0e20*/  ISETP.GE.U32.AND P6, PT, R65, 0xf70, PT ;  /* 0x00000f704100780c */ /* 0x000fc40003fc6070 */
[----:B------:R-:W-:Y:S01]  /*0e30*/  P2R R83, PR, RZ, 0x4 ;  /* 0x00000004ff537803 */ /* 0x000fe20000000000 */
[----:B------:R0:W3:Y:S01]  /*0e40*/  @!P2 LDG.E.128 R52, [R66.64] ;  /* 0x000000044234a981 */ /* 0x0000e2000c1e1d00 */
[----:B-1----:R-:W-:Y:S01]  /*0e50*/  CS2R R44, SRZ ;  /* 0x00000000002c7805 */ /* 0x002fe2000001ff00 */
[----:B0-----:R-:W-:Y:S01]  /*0e60*/  CS2R R56, SRZ ;  /* 0x0000000000387805 */ /* 0x001fe2000001ff00 */
[----:B------:R-:W-:-:S04]  /*0e70*/  ISETP.NE.AND P2, PT, R62, RZ, PT ;  /* 0x000000ff3e00720c */ /* 0x000fc80003f45270 */
[----:B------:R0:W4:Y:S01]  /*0e80*/  @!P3 LDG.E.128 R44, [R60.64] ;  /* 0x000000043c2cb981 */ /* 0x000122000c1e1d00 */
[----:B------:R-:W-:Y:S01]  /*0e90*/  P2R R84, PR, RZ, 0x1 ;  /* 0x00000001ff547803 */ /* 0x000fe20000000000 */
[----:B------:R-:W-:Y:S02]  /*0ea0*/  CS2R R62, SRZ ;  /* 0x00000000003e7805 */ /* 0x000fe4000001ff00 */
[----:B------:R1:W4:Y:S01]  /*0eb0*/  @!P0 LDG.E.128 R56, [R70.64] ;  /* 0x0000000446388981 */ /* 0x000322000c1e1d00 */
[----:B------:R-:W-:Y:S01]  /*0ec0*/  ISETP.GE.U32.AND.EX P0, PT, R2, RZ, PT, P6 ;  /* 0x000000ff0200720c */ /* 0x000fe20003f06160 */
[----:B0-----:R-:W-:Y:S01]  /*0ed0*/  CS2R R60, SRZ ;  /* 0x00000000003c7805 */ /* 0x001fe2000001ff00 */
[----:B------:R-:W-:Y:S01]  /*0ee0*/  P2R R85, PR, RZ, 0x2 ;  /* 0x00000002ff557803 */ /* 0x000fe20000000000 */
[----:B------:R-:W-:-:S04]  /*0ef0*/  CS2R R66, SRZ ;  /* 0x0000000000427805 */ /* 0x000fc8000001ff00 */
[----:B------:R0:W4:Y:S01]  /*0f00*/  @!P1 LDG.E.128 R60, [R68.64] ;  /* 0x00000004443c9981 */ /* 0x000122000c1e1d00 */
[----:B------:R-:W-:Y:S02]  /*0f10*/  ISETP.NE.AND P1, PT, R64, RZ, PT ;  /* 0x000000ff4000720c */ /* 0x000fe40003f25270 */
[----:B------:R-:W-:Y:S01]  /*0f20*/  CS2R R64, SRZ ;  /* 0x0000000000407805 */ /* 0x000fe2000001ff00 */
[----:B------:R-:W-:Y:S02]  /*0f30*/  ISETP.GE.U32.AND P6, PT, R75, 0xf70, PT ;  /* 0x00000f704b00780c */ /* 0x000fe40003fc6070 */
[----:B------:R-:W-:Y:S01]  /*0f40*/  P2R R86, PR, RZ, 0x1 ;  /* 0x00000001ff567803 */ /* 0x000fe20000000000 */
[-C--:B------:R-:W-:Y:S02]  /*0f50*/  FMUL R88, R88, R81.reuse ;  /* 0x0000005158587220 */ /* 0x080fe40000400000 */
[----:B------:R2:W4:Y:S01]  /*0f60*/  @!P0 LDG.E.128 R64, [R72.64] ;  /* 0x0000000448408981 */ /* 0x000522000c1e1d00 */
[----:B------:R-:W-:Y:S01]  /*0f70*/  ISETP.GE.U32.AND.EX P0, PT, R2, RZ, PT, P6 ;  /* 0x000000ff0200720c */ /* 0x000fe20003f06160 */
[-C--:B-1----:R-:W-:Y:S01]  /*0f80*/  FMUL R71, R76, R81.reuse ;  /* 0x000000514c477220 */ /* 0x082fe20000400000 */
[-C--:B------:R-:W-:Y:S01]  /*0f90*/  FMUL R78, R78, R81.reuse ;  /* 0x000000514e4e7220 */ /* 0x080fe20000400000 */
[----:B------:R-:W-:Y:S01]  /*0fa0*/  FMUL R87, R124, R81 ;  /* 0x000000517c577220 */ /* 0x000fe20000400000 */
[----:B0-----:R-:W-:-:S02]  /*0fb0*/  CS2R R68, SRZ ;  /* 0x0000000000447805 */ /* 0x001fc4000001ff00 */
[----:B------:R-:W-:Y:S02]  /*0fc0*/  F2FP.PACK_AB R76, R71, R88 ;  /* 0x00000058474c723e */ /* 0x000fe400000000ff */
[----:B------:R-:W-:Y:S01]  /*0fd0*/  CS2R R70, SRZ ;  /* 0x0000000000467805 */ /* 0x000fe2000001ff00 */
[----:B------:R-:W-:Y:S02]  /*0fe0*/  ISETP.GE.U32.AND P6, PT, R79, 0xf70, PT ;  /* 0x00000f704f00780c */ /* 0x000fe40003fc6070 */
[----:B------:R-:W-:Y:S02]  /*0ff0*/  F2FP.PACK_AB R78, R87, R78 ;  /* 0x0000004e574e723e */ /* 0x000fe400000000ff */
[----:B------:R-:W-:Y:S01]  /*1000*/  ISETP.GE.U32.AND.EX P6, PT, R2, RZ, PT, P6 ;  /* 0x000000ff0200720c */ /* 0x000fe20003fc6160 */
[----:B------:R0:W4:Y:S01]  /*1010*/  @!P0 LDG.E.128 R68, [R94.64] ;  /* 0x000000045e448981 */ /* 0x000122000c1e1d00 */
[----:B------:R-:W-:Y:S02]  /*1020*/  P2R R87, PR, RZ, 0x1 ;  /* 0x00000001ff577803 */ /* 0x000fe40000000000 */
[----:B------:R-:W-:Y:S01]  /*1030*/  ISETP.NE.AND P0, PT, R116, RZ, PT ;  /* 0x000000ff7400720c */ /* 0x000fe20003f05270 */
[----:B--2---:R-:W-:-:S02]  /*1040*/  HADD2.F32 R117, -RZ, R16.H1_H1 ;  /* 0x30000010ff757230 */ /* 0x004fc40000004100 */
[----:B------:R-:W-:-:S03]  /*1050*/  HADD2.F32 R119, -RZ, R16.H0_H0 ;  /* 0x20000010ff777230 */ /* 0x000fc60000004100 */
[----:B------:R-:W-:Y:S01]  /*1060*/  FMUL R16, R117, R117 ;  /* 0x0000007575107220 */ /* 0x000fe20000400000 */
[----:B------:R-:W-:-:S03]  /*1070*/  HADD2.F32 R121, -RZ, R17.H0_H0 ;  /* 0x20000011ff797230 */ /* 0x000fc60000004100 */
[----:B------:R-:W-:Y:S01]  /*1080*/  FFMA R16, R119, R119, R16 ;  /* 0x0000007777107223 */ /* 0x000fe20000000010 */
[-C--:B------:R-:W-:Y:S01]  /*1090*/  FMUL R79, R118, R81.reuse ;  /* 0x00000051764f7220 */ /* 0x080fe20000400000 */
[----:B------:R-:W-:Y:S01]  /*10a0*/  HADD2.F32 R17, -RZ, R17.H1_H1 ;  /* 0x30000011ff117230 */ /* 0x000fe20000004100 */
[-C--:B------:R-:W-:Y:S01]  /*10b0*/  FMUL R77, R120, R81.reuse ;  /* 0x00000051784d7220 */ /* 0x080fe20000400000 */
[-C--:B------:R-:W-:Y:S01]  /*10c0*/  FMUL R122, R122, R81.reuse ;  /* 0x000000517a7a7220 */ /* 0x080fe20000400000 */
[----:B------:R-:W-:Y:S01]  /*10d0*/  FMUL R118, R74, R81 ;  /* 0x000000514a767220 */ /* 0x000fe20000400000 */
[----:B------:R-:W-:Y:S01]  /*10e0*/  FFMA R16, R121, R121, R16 ;  /* 0x0000007979107223 */ /* 0x000fe20000000010 */
[----:B------:R-:W-:Y:S01]  /*10f0*/  CS2R R72, SRZ ;  /* 0x0000000000487805 */ /* 0x000fe2000001ff00 */
[----:B------:R-:W-:Y:S01]  /*1100*/  CS2R R74, SRZ ;  /* 0x00000000004a7805 */ /* 0x000fe2000001ff00 */
[----:B------:R-:W-:Y:S01]  /*1110*/  HADD2.F32 R123, -RZ, R18.H0_H0 ;  /* 0x20000012ff7b7230 */ /* 0x000fe20000004100 */
[----:B------:R-:W-:Y:S01]  /*1120*/  FFMA R16, R17, R17, R16 ;  /* 0x0000001111107223 */ /* 0x000fe20000000010 */
[----:B------:R-:W-:-:S02]  /*1130*/  F2FP.PACK_AB R77, R122, R77 ;  /* 0x0000004d7a4d723e */ /* 0x000fc400000000ff */
[----:B------:R-:W-:Y:S01]  /*1140*/  F2FP.PACK_AB R79, R118, R79 ;  /* 0x0000004f764f723e */ /* 0x000fe200000000ff */
[----:B0-----:R-:W-:Y:S01]  /*1150*/  HADD2.F32 R95, -RZ, R18.H1_H1 ;  /* 0x30000012ff5f7230 */ /* 0x001fe20000004100 */
[----:B------:R-:W-:Y:S01]  /*1160*/  FFMA R16, R123, R123, R16 ;  /* 0x0000007b7b107223 */ /* 0x000fe20000000010 */
[----:B------:R0:W2:Y:S04]  /*1170*/  @!P6 LDG.E.128 R72, [R96.64] ;  /* 0x000000046048e981 */ /* 0x0000a8000c1e1d00 */
[----:B------:R1:W-:Y:S01]  /*1180*/  @!P0 STG.E.128 [R98.64], R76 ;  /* 0x0000004c62008986 */ /* 0x0003e2000c101d04 */
[----:B------:R-:W-:Y:S01]  /*1190*/  FFMA R16, R95, R95, R16 ;  /* 0x0000005f5f107223 */ /* 0x000fe20000000010 */
[--C-:B-1----:R-:W-:Y:S02]  /*11a0*/  HADD2.F32 R79, -RZ, R19.reuse.H0_H0 ;  /* 0x20000013ff4f7230 */ /* 0x102fe40000004100 */
[----:B------:R-:W-:-:S03]  /*11b0*/  HADD2.F32 R19, -RZ, R19.H1_H1 ;  /* 0x30000013ff137230 */ /* 0x000fc60000004100 */
[----:B------:R-:W-:-:S04]  /*11c0*/  FFMA R16, R79, R79, R16 ;  /* 0x0000004f4f107223 */ /* 0x000fc80000000010 */
[----:B------:R-:W-:-:S05]  /*11d0*/  FFMA R16, R19, R19, R16 ;  /* 0x0000001313107223 */ /* 0x000fca0000000010 */
[----:B------:R-:W1:Y:S02]  /*11e0*/  SHFL.BFLY PT, R77, R16, 0x8, 0x1f ;  /* 0x0d001f00104d7f89 */ /* 0x000e6400000e0000 */
[----:B-1----:R-:W-:-:S05]  /*11f0*/  FADD R77, R16, R77 ;  /* 0x0000004d104d7221 */ /* 0x002fca0000000000 */
[----:B------:R-:W1:Y:S02]  /*1200*/  SHFL.BFLY PT, R18, R77, 0x4, 0x1f ;  /* 0x0c801f004d127f89 */ /* 0x000e6400000e0000 */
[----:B-1----:R-:W-:-:S05]  /*1210*/  FADD R18, R77, R18 ;  /* 0x000000124d127221 */ /* 0x002fca0000000000 */
[----:B0-----:R-:W0:Y:S02]  /*1220*/  SHFL.BFLY PT, R97, R18, 0x2, 0x1f ;  /* 0x0c401f0012617f89 */ /* 0x001e2400000e0000 */
[----:B0-----:R-:W-:-:S05]  /*1230*/  FADD R97, R18, R97 ;  /* 0x0000006112617221 */ /* 0x001fca0000000000 */
[----:B------:R-:W0:Y:S01]  /*1240*/  SHFL.BFLY PT, R76, R97, 0x1, 0x1f ;  /* 0x0c201f00614c7f89 */ /* 0x000e2200000e0000 */
[----:B------:R-:W-:Y:S01]  /*1250*/  P2R R88, PR, RZ, 0x40 ;  /* 0x00000040ff587803 */ /* 0x000fe20000000000 */
[----:B0-----:R-:W-:-:S04]  /*1260*/  FADD R76, R97, R76 ;  /* 0x0000004c614c7221 */ /* 0x001fc80000000000 */
[----:B------:R-:W-:-:S04]  /*1270*/  FADD R94, R76, c[0x0][0x178] ;  /* 0x00005e004c5e7621 */ /* 0x000fc80000000000 */
[----:B------:R-:W0:Y:S02]  /*1280*/  MUFU.SQRT R96, R94 ;  /* 0x0000005e00607308 */ /* 0x000e240000002000 */
[C---:B0-----:R-:W-:Y:S02]  /*1290*/  FSETP.GT.AND P6, PT, R96.reuse, 8.50705917302346158658e+37, PT ;  /* 0x7e8000006000780b */ /* 0x041fe40003fc4000 */
[----:B------:R-:W-:-:S11]  /*12a0*/  FSETP.GEU.AND P0, PT, R96, 1.175494350822287508e-38, PT ;  /* 0x008000006000780b */ /* 0x000fd60003f0e000 */
[----:B------:R-:W-:-:S04]  /*12b0*/  @P6 FMUL R96, R96, 0.25 ;  /* 0x3e80000060606820 */ /* 0x000fc80000400000 */
[----:B------:R-:W-:-:S04]  /*12c0*/  @!P0 FMUL R96, R96, 16777216 ;  /* 0x4b80000060608820 */ /* 0x000fc80000400000 */
[----:B------:R-:W0:Y:S01]  /*12d0*/  MUFU.RCP R78, R96 ;  /* 0x00000060004e7308 */ /* 0x000e220000001000 */
[----:B------:R-:W-:-:S05]  /*12e0*/  FSEL R99, R80, 1, P6 ;  /* 0x3f80000050637808 */ /* 0x000fca0003000000 */
[----:B------:R-:W-:-:S04]  /*12f0*/  @!P0 FMUL R99, R99, 16777216 ;  /* 0x4b80000063638820 */ /* 0x000fc80000400000 */
[----:B0-----:R-:W-:-:S04]  /*1300*/  FMUL R78, R78, R99 ;  /* 0x000000634e4e7220 */ /* 0x001fc80000400000 */
[-C--:B------:R-:W-:Y:S01]  /*1310*/  FMUL R79, R79, R78.reuse ;  /* 0x0000004e4f4f7220 */ /* 0x080fe20000400000 */
[-C--:B------:R-:W-:Y:S01]  /*1320*/  FMUL R98, R19, R78.reuse ;  /* 0x0000004e13627220 */ /* 0x080fe20000400000 */
[----:B------:R-:W-:-:S04]  /*1330*/  FMUL R94, R95, R78 ;  /* 0x0000004e5f5e7220 */ /* 0x000fc80000400000 */
[----:B------:R-:W-:Y:S01]  /*1340*/  F2FP.PACK_AB R19, R98, R79 ;  /* 0x0000004f6213723e */ /* 0x000fe200000000ff */
[--C-:B---3--:R-:W-:Y:S01]  /*1350*/  HADD2.F32 R79, -RZ, R20.reuse.H1_H1 ;  /* 0x30000014ff4f7230 */ /* 0x108fe20000004100 */
[----:B------:R-:W-:Y:S01]  /*1360*/  IADD3 R76, P6, R115, c[0x0][0x168], RZ ;  /* 0x00005a00734c7a10 */ /* 0x000fe20007fde0ff */
[----:B------:R-:W-:-:S03]  /*1370*/  HADD2.F32 R95, -RZ, R20.H0_H0 ;  /* 0x20000014ff5f7230 */ /* 0x000fc60000004100 */
[----:B------:R-:W-:Y:S01]  /*1380*/  FMUL R20, R79, R79 ;  /* 0x0000004f4f147220 */ /* 0x000fe20000400000 */
[--C-:B------:R-:W-:Y:S01]  /*1390*/  HADD2.F32 R97, -RZ, R21.reuse.H0_H0 ;  /* 0x20000015ff617230 */ /* 0x100fe20000004100 */
[----:B------:R-:W-:Y:S02]  /*13a0*/  IADD3.X R77, R114, c[0x0][0x16c], RZ, P6, !PT ;  /* 0x00005b00724d7a10 */ /* 0x000fe400037fe4ff */
[----:B------:R-:W-:Y:S01]  /*13b0*/  FFMA R20, R95, R95, R20 ;  /* 0x0000005f5f147223 */ /* 0x000fe20000000014 */
[----:B------:R-:W-:Y:S01]  /*13c0*/  ISETP.NE.AND P6, PT, R113, RZ, PT ;  /* 0x000000ff7100720c */ /* 0x000fe20003fc5270 */
[-C--:B------:R-:W-:Y:S01]  /*13d0*/  FMUL R121, R121, R78.reuse ;  /* 0x0000004e79797220 */ /* 0x080fe20000400000 */
[-C--:B------:R-:W-:Y:S01]  /*13e0*/  FMUL R18, R17, R78.reuse ;  /* 0x0000004e11127220 */ /* 0x080fe20000400000 */
[----:B------:R-:W-:Y:S01]  /*13f0*/  HADD2.F32 R21, -RZ, R21.H1_H1 ;  /* 0x30000015ff157230 */ /* 0x000fe20000004100 */
[-C--:B------:R-:W-:Y:S01]  /*1400*/  FMUL R16, R119, R78.reuse ;  /* 0x0000004e77107220 */ /* 0x080fe20000400000 */
[-C--:B------:R-:W-:Y:S01]  /*1410*/  FMUL R117, R117, R78.reuse ;  /* 0x0000004e75757220 */ /* 0x080fe20000400000 */
[----:B------:R-:W-:Y:S01]  /*1420*/  FMUL R123, R123, R78 ;  /* 0x0000004e7b7b7220 */ /* 0x000fe20000400000 */
[----:B------:R-:W-:Y:S01]  /*1430*/  FFMA R20, R97, R97, R20 ;  /* 0x0000006161147223 */ /* 0x000fe20000000014 */
[----:B------:R-:W-:Y:S01]  /*1440*/  HADD2.F32 R99, -RZ, R22.H0_H0 ;  /* 0x20000016ff637230 */ /* 0x000fe20000004100 */
[----:B------:R-:W-:-:S02]  /*1450*/  F2FP.PACK_AB R17, R18, R121 ;  /* 0x000000791211723e */ /* 0x000fc400000000ff */
[----:B------:R-:W-:Y:S01]  /*1460*/  FFMA R20, R21, R21, R20 ;  /* 0x0000001515147223 */ /* 0x000fe20000000014 */
[----:B------:R-:W-:Y:S02]  /*1470*/  F2FP.PACK_AB R16, R117, R16 ;  /* 0x000000107510723e */ /* 0x000fe400000000ff */
[----:B------:R-:W-:Y:S01]  /*1480*/  F2FP.PACK_AB R18, R94, R123 ;  /* 0x0000007b5e12723e */ /* 0x000fe200000000ff */
[----:B------:R-:W-:Y:S01]  /*1490*/  HADD2.F32 R113, -RZ, R22.H1_H1 ;  /* 0x30000016ff717230 */ /* 0x000fe20000004100 */
[----:B------:R-:W-:-:S03]  /*14a0*/  FFMA R20, R99, R99, R20 ;  /* 0x0000006363147223 */ /* 0x000fc60000000014 */
[----:B------:R0:W-:Y:S01]  /*14b0*/  @!P6 STG.E.128 [R92.64], R16 ;  /* 0x000000105c00e986 */ /* 0x0001e2000c101d04 */
[----:B------:R-:W-:Y:S01]  /*14c0*/  FFMA R20, R113, R113, R20 ;  /* 0x0000007171147223 */ /* 0x000fe20000000014 */
[--C-:B0-----:R-:W-:Y:S02]  /*14d0*/  HADD2.F32 R17, -RZ, R23.reuse.H0_H0 ;  /* 0x20000017ff117230 */ /* 0x101fe40000004100 */
[----:B------:R-:W-:-:S03]  /*14e0*/  HADD2.F32 R23, -RZ, R23.H1_H1 ;  /* 0x30000017ff177230 */ /* 0x000fc60000004100 */
[----:B------:R-:W-:-:S04]  /*14f0*/  FFMA R20, R17, R17, R20 ;  /* 0x0000001111147223 */ /* 0x000fc80000000014 */
[----:B------:R-:W-:-:S05]  /*1500*/  FFMA R20, R23, R23, R20 ;  /* 0x0000001717147223 */ /* 0x000fca0000000014 */
[----:B------:R-:W0:Y:S02]  /*1510*/  SHFL.BFLY PT, R19, R20, 0x8, 0x1f ;  /* 0x0d001f0014137f89 */ /* 0x000e2400000e0000 */
[----:B0-----:R-:W-:-:S05]  /*1520*/  FADD R19, R20, R19 ;  /* 0x0000001314137221 */ /* 0x001fca0000000000 */
[----:B------:R-:W0:Y:S02]  /*1530*/  SHFL.BFLY PT, R16, R19, 0x4, 0x1f ;  /* 0x0c801f0013107f89 */ /* 0x000e2400000e0000 */
[----:B0-----:R-:W-:-:S05]  /*1540*/  FADD R16, R19, R16 ;  /* 0x0000001013107221 */ /* 0x001fca0000000000 */
[----:B------:R-:W0:Y:S02]  /*1550*/  SHFL.BFLY PT, R93, R16, 0x2, 0x1f ;  /* 0x0c401f00105d7f89 */ /* 0x000e2400000e0000 */
[----:B0-----:R-:W-:-:S05]  /*1560*/  FADD R93, R16, R93 ;  /* 0x0000005d105d7221 */ /* 0x001fca0000000000 */
[----:B------:R-:W0:Y:S02]  /*1570*/  SHFL.BFLY PT, R18, R93, 0x1, 0x1f ;  /* 0x0c201f005d127f89 */ /* 0x000e2400000e0000 */
[----:B0-----:R-:W-:-:S04]  /*1580*/  FADD R18, R93, R18 ;  /* 0x000000125d127221 */ /* 0x001fc80000000000 */
[----:B------:R-:W-:-:S04]  /*1590*/  FADD R18, R18, c[0x0][0x178] ;  /* 0x00005e0012127621 */ /* 0x000fc80000000000 */
[----:B------:R-:W0:Y:S02]  /*15a0*/  MUFU.SQRT R92, R18 ;  /* 0x00000012005c7308 */ /* 0x000e240000002000 */
[C---:B0-----:R-:W-:Y:S02]  /*15b0*/  FSETP.GT.AND P6, PT, R92.reuse, 8.50705917302346158658e+37, PT ;  /* 0x7e8000005c00780b */ /* 0x041fe40003fc4000 */
[----:B------:R-:W-:-:S11]  /*15c0*/  FSETP.GEU.AND P0, PT, R92, 1.175494350822287508e-38, PT ;  /* 0x008000005c00780b */ /* 0x000fd60003f0e000 */
[----:B------:R-:W-:-:S04]  /*15d0*/  @P6 FMUL R92, R92, 0.25 ;  /* 0x3e8000005c5c6820 */ /* 0x000fc80000400000 */
[----:B------:R-:W-:-:S04]  /*15e0*/  @!P0 FMUL R92, R92, 16777216 ;  /* 0x4b8000005c5c8820 */ /* 0x000fc80000400000 */
[----:B------:R0:W1:Y:S01]  /*15f0*/  MUFU.RCP R22, R92 ;  /* 0x0000005c00167308 */ /* 0x0000620000001000 */
[----:B------:R-:W-:-:S05]  /*1600*/  FSEL R19, R80, 1, P6 ;  /* 0x3f80000050137808 */ /* 0x000fca0003000000 */
[----:B------:R-:W-:Y:S01]  /*1610*/  @!P0 FMUL R19, R19, 16777216 ;  /* 0x4b80000013138820 */ /* 0x000fe20000400000 */
[--C-:B0-----:R-:W-:Y:S01]  /*1620*/  HADD2.F32 R92, -RZ, R24.reuse.H1_H1 ;  /* 0x30000018ff5c7230 */ /* 0x101fe20000004100 */
[----:B------:R-:W-:Y:S01]  /*1630*/  IADD3 R110, P6, R110, c[0x0][0x168], RZ ;  /* 0x00005a006e6e7a10 */ /* 0x000fe20007fde0ff */
[----:B------:R-:W-:Y:S01]  /*1640*/  HADD2.F32 R24, -RZ, R24.H0_H0 ;  /* 0x20000018ff187230 */ /* 0x000fe20000004100 */
[----:B-1----:R-:W-:-:S04]  /*1650*/  FMUL R22, R22, R19 ;  /* 0x0000001316167220 */ /* 0x002fc80000400000 */
[----:B------:R-:W-:Y:S01]  /*1660*/  FMUL R18, R21, R22 ;  /* 0x0000001615127220 */ /* 0x000fe20000400000 */
[----:B------:R-:W-:Y:S01]  /*1670*/  FMUL R21, R92, R92 ;  /* 0x0000005c5c157220 */ /* 0x000fe20000400000 */
[-C--:B------:R-:W-:Y:S01]  /*1680*/  FMUL R19, R17, R22.reuse ;  /* 0x0000001611137220 */ /* 0x080fe20000400000 */
[----:B------:R-:W-:Y:S01]  /*1690*/  FMUL R94, R23, R22 ;  /* 0x00000016175e7220 */ /* 0x000fe20000400000 */
[--C-:B------:R-:W-:Y:S01]  /*16a0*/  HADD2.F32 R96, -RZ, R25.reuse.H0_H0 ;  /* 0x20000019ff607230 */ /* 0x100fe20000004100 */
[----:B------:R-:W-:Y:S01]  /*16b0*/  IADD3.X R111, R111, c[0x0][0x16c], RZ, P6, !PT ;  /* 0x00005b006f6f7a10 */ /* 0x000fe200037fe4ff */
[----:B------:R-:W-:Y:S01]  /*16c0*/  FFMA R21, R24, R24, R21 ;  /* 0x0000001818157223 */ /* 0x000fe20000000015 */
[----:B------:R-:W-:Y:S01]  /*16d0*/  ISETP.NE.AND P6, PT, R112, RZ, PT ;  /* 0x000000ff7000720c */ /* 0x000fe20003fc5270 */
[-C--:B------:R-:W-:Y:S01]  /*16e0*/  FMUL R97, R97, R22.reuse ;  /* 0x0000001661617220 */ /* 0x080fe20000400000 */
[----:B------:R-:W-:Y:S01]  /*16f0*/  F2FP.PACK_AB R19, R94, R19 ;  /* 0x000000135e13723e */ /* 0x000fe200000000ff */
[----:B------:R-:W-:Y:S01]  /*1700*/  HADD2.F32 R94, -RZ, R25.H1_H1 ;  /* 0x30000019ff5e7230 */ /* 0x000fe20000004100 */
[-C--:B------:R-:W-:Y:S01]  /*1710*/  FMUL R16, R95, R22.reuse ;  /* 0x000000165f107220 */ /* 0x080fe20000400000 */
        /* <DEDUP_REMOVED lines=37> */
[-C--:B------:R-:W-:Y:S01]  /*1970*/  FMUL R96, R96, R23.reuse ;  /* 0x0000001760607220 */ /* 0x080fe20000400000 */
[-C--:B------:R-:W-:Y:S01]  /*1980*/  FMUL R19, R94, R23.reuse ;  /* 0x000000175e137220 */ /* 0x080fe20000400000 */
[-C--:B------:R-:W-:Y:S01]  /*1990*/  FMUL R27, R26, R23.reuse ;  /* 0x000000171a1b7220 */ /* 0x080fe20000400000 */
[-C--:B------:R-:W-:Y:S01]  /*19a0*/  FMUL R26, R18, R23.reuse ;  /* 0x00000017121a7220 */ /* 0x080fe20000400000 */
[-C--:B------:R-:W-:Y:S01]  /*19b0*/  FMUL R77, R16, R23.reuse ;  /* 0x00000017104d7220 */ /* 0x080fe20000400000 */
[----:B------:R-:W-:Y:S01]  /*19c0*/  F2FP.PACK_AB R16, R17, R24 ;  /* 0x000000181110723e */ /* 0x000fe200000000ff */
[----:B------:R-:W-:Y:S01]  /*19d0*/  FMUL R98, R98, R23 ;  /* 0x0000001762627220 */ /* 0x000fe20000400000 */
[----:B------:R-:W-:Y:S02]  /*19e0*/  F2FP.PACK_AB R17, R19, R96 ;  /* 0x000000601311723e */ /* 0x000fe400000000ff */
[----:B------:R-:W-:Y:S01]  /*19f0*/  F2FP.PACK_AB R19, R77, R26 ;  /* 0x0000001a4d13723e */ /* 0x000fe200000000ff */
[--C-:B----4-:R-:W-:Y:S01]  /*1a00*/  HADD2.F32 R77, -RZ, R28.reuse.H1_H1 ;  /* 0x3000001cff4d7230 */ /* 0x110fe20000004100 */
[----:B------:R-:W-:Y:S01]  /*1a10*/  F2FP.PACK_AB R18, R27, R98 ;  /* 0x000000621b12723e */ /* 0x000fe200000000ff */
[----:B------:R-:W-:-:S03]  /*1a20*/  HADD2.F32 R27, -RZ, R28.H0_H0 ;  /* 0x2000001cff1b7230 */ /* 0x000fc60000004100 */
[----:B------:R-:W-:Y:S01]  /*1a30*/  FMUL R24, R77, R77 ;  /* 0x0000004d4d187220 */ /* 0x000fe20000400000 */
[----:B------:R-:W-:-:S03]  /*1a40*/  HADD2.F32 R79, -RZ, R29.H0_H0 ;  /* 0x2000001dff4f7230 */ /* 0x000fc60000004100 */
[----:B------:R-:W-:Y:S01]  /*1a50*/  FFMA R24, R27, R27, R24 ;  /* 0x0000001b1b187223 */ /* 0x000fe20000000018 */
[----:B------:R-:W-:-:S03]  /*1a60*/  HADD2.F32 R29, -RZ, R29.H1_H1 ;  /* 0x3000001dff1d7230 */ /* 0x000fc60000004100 */
[----:B------:R-:W-:Y:S01]  /*1a70*/  FFMA R24, R79, R79, R24 ;  /* 0x0000004f4f187223 */ /* 0x000fe20000000018 */
[----:B------:R-:W-:-:S03]  /*1a80*/  HADD2.F32 R95, -RZ, R30.H0_H0 ;  /* 0x2000001eff5f7230 */ /* 0x000fc60000004100 */
[----:B------:R-:W-:Y:S01]  /*1a90*/  FFMA R24, R29, R29, R24 ;  /* 0x0000001d1d187223 */ /* 0x000fe20000000018 */
[----:B------:R-:W-:Y:S01]  /*1aa0*/  HADD2.F32 R93, -RZ, R30.H1_H1 ;  /* 0x3000001eff5d7230 */ /* 0x000fe20000004100 */
[----:B------:R0:W-:Y:S02]  /*1ab0*/  @!P1 STG.E.128 [R110.64], R16 ;  /* 0x000000106e009986 */ /* 0x0001e4000c101d04 */
[----:B------:R-:W-:-:S04]  /*1ac0*/  FFMA R24, R95, R95, R24 ;  /* 0x0000005f5f187223 */ /* 0x000fc80000000018 */
        /* <DEDUP_REMOVED lines=27> */
[--C-:B-----5:R-:W-:Y:S01]  /*1c80*/  HADD2.F32 R29, -RZ, R32.reuse.H1_H1 ;  /* 0x30000020ff1d7230 */ /* 0x120fe20000004100 */
[-C--:B------:R-:W-:Y:S01]  /*1c90*/  FMUL R19, R17, R26.reuse ;  /* 0x0000001a11137220 */ /* 0x080fe20000400000 */
[-C--:B------:R-:W-:Y:S01]  /*1ca0*/  FMUL R16, R27, R26.reuse ;  /* 0x0000001a1b107220 */ /* 0x080fe20000400000 */
[----:B------:R-:W-:Y:S01]  /*1cb0*/  F2FP.PACK_AB R17, R18, R79 ;  /* 0x0000004f1211723e */ /* 0x000fe200000000ff */
[----:B------:R-:W-:Y:S01]  /*1cc0*/  HADD2.F32 R27, -RZ, R32.H0_H0 ;  /* 0x20000020ff1b7230 */ /* 0x000fe20000004100 */
[----:B------:R-:W-:Y:S01]  /*1cd0*/  F2FP.PACK_AB R18, R28, R95 ;  /* 0x0000005f1c12723e */ /* 0x000fe200000000ff */
[----:B------:R-:W-:Y:S01]  /*1ce0*/  FMUL R28, R29, R29 ;  /* 0x0000001d1d1c7220 */ /* 0x000fe20000400000 */
[----:B------:R-:W-:Y:S01]  /*1cf0*/  IADD3 R20, P6, R108, c[0x0][0x168], RZ ;  /* 0x00005a006c147a10 */ /* 0x000fe20007fde0ff */
[----:B------:R-:W-:Y:S01]  /*1d00*/  FMUL R76, R31, R26 ;  /* 0x0000001a1f4c7220 */ /* 0x000fe20000400000 */
[----:B------:R-:W-:Y:S01]  /*1d10*/  HADD2.F32 R31, -RZ, R33.H0_H0 ;  /* 0x20000021ff1f7230 */ /* 0x000fe20000004100 */
[----:B------:R-:W-:Y:S01]  /*1d20*/  FFMA R28, R27, R27, R28 ;  /* 0x0000001b1b1c7223 */ /* 0x000fe2000000001c */
[----:B------:R-:W-:-:S02]  /*1d30*/  IADD3.X R21, R107, c[0x0][0x16c], RZ, P6, !PT ;  /* 0x00005b006b157a10 */ /* 0x000fc400037fe4ff */
[----:B------:R-:W-:Y:S01]  /*1d40*/  ISETP.NE.AND P6, PT, R109, RZ, PT ;  /* 0x000000ff6d00720c */ /* 0x000fe20003fc5270 */
[----:B------:R-:W-:Y:S01]  /*1d50*/  HADD2.F32 R33, -RZ, R33.H1_H1 ;  /* 0x30000021ff217230 */ /* 0x000fe20000004100 */
[----:B------:R-:W-:Y:S01]  /*1d60*/  FMUL R77, R77, R26 ;  /* 0x0000001a4d4d7220 */ /* 0x000fe20000400000 */
[----:B------:R-:W-:Y:S01]  /*1d70*/  FFMA R28, R31, R31, R28 ;  /* 0x0000001f1f1c7223 */ /* 0x000fe2000000001c */
[--C-:B------:R-:W-:Y:S01]  /*1d80*/  HADD2.F32 R79, -RZ, R34.reuse.H0_H0 ;  /* 0x20000022ff4f7230 */ /* 0x100fe20000004100 */
[----:B------:R-:W-:Y:S02]  /*1d90*/  F2FP.PACK_AB R19, R76, R19 ;  /* 0x000000134c13723e */ /* 0x000fe400000000ff */
[----:B------:R-:W-:Y:S01]  /*1da0*/  FFMA R28, R33, R33, R28 ;  /* 0x00000021211c7223 */ /* 0x000fe2000000001c */
[----:B------:R-:W-:Y:S01]  /*1db0*/  F2FP.PACK_AB R16, R77, R16 ;  /* 0x000000104d10723e */ /* 0x000fe200000000ff */
[----:B------:R-:W-:Y:S02]  /*1dc0*/  HADD2.F32 R77, -RZ, R34.H1_H1 ;  /* 0x30000022ff4d7230 */ /* 0x000fe40000004100 */
[----:B------:R-:W-:-:S02]  /*1dd0*/  FFMA R28, R79, R79, R28 ;  /* 0x0000004f4f1c7223 */ /* 0x000fc4000000001c */
[----:B------:R0:W-:Y:S02]  /*1de0*/  @!P6 STG.E.128 [R20.64], R16 ;  /* 0x000000101400e986 */ /* 0x0001e4000c101d04 */
        /* <DEDUP_REMOVED lines=11> */
[----:B------:R-:W0:Y:S01]  /*1ea0*/  SHFL.BFLY PT, R18, R21, 0x1, 0x1f ;  /* 0x0c201f0015127f89 */ /* 0x000e2200000e0000 */
[----:B------:R-:W-:Y:S01]  /*1eb0*/  IADD3 R24, P1, R105, c[0x0][0x168], RZ ;  /* 0x00005a0069187a10 */ /* 0x000fe20007f3e0ff */
[----:B0-----:R-:W-:-:S04]  /*1ec0*/  FADD R18, R21, R18 ;  /* 0x0000001215127221 */ /* 0x001fc80000000000 */
[----:B------:R-:W-:-:S04]  /*1ed0*/  FADD R18, R18, c[0x0][0x178] ;  /* 0x00005e0012127621 */ /* 0x000fc80000000000 */
[----:B------:R-:W0:Y:S01]  /*1ee0*/  MUFU.SQRT R30, R18 ;  /* 0x00000012001e7308 */ /* 0x000e220000002000 */
[----:B------:R-:W-:Y:S02]  /*1ef0*/  IADD3.X R25, R106, c[0x0][0x16c], RZ, P1, !PT ;  /* 0x00005b006a197a10 */ /* 0x000fe40000ffe4ff */
[C---:B0-----:R-:W-:Y:S02]  /*1f00*/  FSETP.GT.AND P1, PT, R30.reuse, 8.50705917302346158658e+37, PT ;  /* 0x7e8000001e00780b */ /* 0x041fe40003f24000 */
[----:B------:R-:W-:-:S11]  /*1f10*/  FSETP.GEU.AND P0, PT, R30, 1.175494350822287508e-38, PT ;  /* 0x008000001e00780b */ /* 0x000fd60003f0e000 */
[----:B------:R-:W-:-:S04]  /*1f20*/  @P1 FMUL R30, R30, 0.25 ;  /* 0x3e8000001e1e1820 */ /* 0x000fc80000400000 */
[----:B------:R-:W-:-:S04]  /*1f30*/  @!P0 FMUL R30, R30, 16777216 ;  /* 0x4b8000001e1e8820 */ /* 0x000fc80000400000 */
[----:B------:R0:W1:Y:S01]  /*1f40*/  MUFU.RCP R20, R30 ;  /* 0x0000001e00147308 */ /* 0x0000620000001000 */
[----:B------:R-:W-:-:S05]  /*1f50*/  FSEL R19, R80, 1, P1 ;  /* 0x3f80000050137808 */ /* 0x000fca0000800000 */
[----:B------:R-:W-:Y:S01]  /*1f60*/  @!P0 FMUL R19, R19, 16777216 ;  /* 0x4b80000013138820 */ /* 0x000fe20000400000 */
[--C-:B0-----:R-:W-:Y:S02]  /*1f70*/  HADD2.F32 R30, -RZ, R36.reuse.H1_H1 ;  /* 0x30000024ff1e7230 */ /* 0x101fe40000004100 */
[----:B------:R-:W-:Y:S01]  /*1f80*/  HADD2.F32 R36, -RZ, R36.H0_H0 ;  /* 0x20000024ff247230 */ /* 0x000fe20000004100 */
[----:B-1----:R-:W-:Y:S02]  /*1f90*/  FMUL R20, R20, R19 ;  /* 0x0000001314147220 */ /* 0x002fe40000400000 */
[----:B------:R-:W-:Y:S01]  /*1fa0*/  FMUL R21, R30, R30 ;  /* 0x0000001e1e157220 */ /* 0x000fe20000400000 */
[----:B------:R-:W-:Y:S01]  /*1fb0*/  HADD2.F32 R34, -RZ, R37.H0_H0 ;  /* 0x20000025ff227230 */ /* 0x000fe20000004100 */
[-C--:B------:R-:W-:Y:S01]  /*1fc0*/  FMUL R19, R17, R20.reuse ;  /* 0x0000001411137220 */ /* 0x080fe20000400000 */
[----:B------:R-:W-:Y:S01]  /*1fd0*/  FMUL R32, R35, R20 ;  /* 0x0000001423207220 */ /* 0x000fe20000400000 */
[----:B------:R-:W-:Y:S01]  /*1fe0*/  FFMA R21, R36, R36, R21 ;  /* 0x0000002424157223 */ /* 0x000fe20000000015 */
[-C--:B------:R-:W-:Y:S01]  /*1ff0*/  FMUL R31, R31, R20.reuse ;  /* 0x000000141f1f7220 */ /* 0x080fe20000400000 */
[----:B------:R-:W-:-:S02]  /*2000*/  FMUL R18, R33, R20 ;  /* 0x0000001421127220 */ /* 0x000fc40000400000 */
        /* <DEDUP_REMOVED lines=8> */
[----:B------:R-:W-:Y:S02]  /*2090*/  F2FP.PACK_AB R17, R18, R31 ;  /* 0x0000001f1211723e */ /* 0x000fe400000000ff */
[----:B------:R-:W-:Y:S01]  /*20a0*/  FFMA R21, R32, R32, R21 ;  /* 0x0000002020157223 */ /* 0x000fe20000000015 */
[----:B------:R-:W-:-:S02]  /*20b0*/  F2FP.PACK_AB R16, R29, R16 ;  /* 0x000000101d10723e */ /* 0x000fc400000000ff */
        /* <DEDUP_REMOVED lines=28> */
[----:B0-----:R-:W-:-:S03]  /*2280*/  HADD2.F32 R27, -RZ, R40.H1_H1 ;  /* 0x30000028ff1b7230 */ /* 0x001fc60000004100 */
[----:B-1----:R-:W-:-:S04]  /*2290*/  FMUL R21, R21, R24 ;  /* 0x0000001815157220 */ /* 0x002fc80000400000 */
[-C--:B------:R-:W-:Y:S01]  /*22a0*/  FMUL R36, R36, R21.reuse ;  /* 0x0000001524247220 */ /* 0x080fe20000400000 */
[-C--:B------:R-:W-:Y:S01]  /*22b0*/  FMUL R17, R30, R21.reuse ;  /* 0x000000151e117220 */ /* 0x080fe20000400000 */
[-C--:B------:R-:W-:Y:S01]  /*22c0*/  FMUL R34, R34, R21.reuse ;  /* 0x0000001522227220 */ /* 0x080fe20000400000 */
[-C--:B------:R-:W-:Y:S01]  /*22d0*/  FMUL R19, R32, R21.reuse ;  /* 0x0000001520137220 */ /* 0x080fe20000400000 */
[-C--:B------:R-:W-:Y:S01]  /*22e0*/  FMUL R76, R76, R21.reuse ;  /* 0x000000154c4c7220 */ /* 0x080fe20000400000 */
[-C--:B------:R-:W-:Y:S01]  /*22f0*/  FMUL R25, R38, R21.reuse ;  /* 0x0000001526197220 */ /* 0x080fe20000400000 */
[-C--:B------:R-:W-:Y:S01]  /*2300*/  FMUL R24, R18, R21.reuse ;  /* 0x0000001512187220 */ /* 0x080fe20000400000 */
[----:B------:R-:W-:Y:S01]  /*2310*/  FMUL R31, R16, R21 ;  /* 0x00000015101f7220 */ /* 0x000fe20000400000 */
[----:B------:R-:W-:Y:S02]  /*2320*/  F2FP.PACK_AB R16, R17, R36 ;  /* 0x000000241110723e */ /* 0x000fe400000000ff */
[----:B------:R-:W-:-:S02]  /*2330*/  F2FP.PACK_AB R17, R19, R34 ;  /* 0x000000221311723e */ /* 0x000fc400000000ff */
[----:B------:R-:W-:Y:S01]  /*2340*/  F2FP.PACK_AB R18, R25, R76 ;  /* 0x0000004c1912723e */ /* 0x000fe200000000ff */
[----:B------:R-:W-:Y:S01]  /*2350*/  HADD2.F32 R25, -RZ, R40.H0_H0 ;  /* 0x20000028ff197230 */ /* 0x000fe20000004100 */
[----:B------:R-:W-:Y:S01]  /*2360*/  F2FP.PACK_AB R19, R31, R24 ;  /* 0x000000181f13723e */ /* 0x000fe200000000ff */
        /* <DEDUP_REMOVED lines=35> */
[----:B-1----:R-:W-:Y:S01]  /*25a0*/  FMUL R24, R24, R19 ;  /* 0x0000001318187220 */ /* 0x002fe20000400000 */
[----:B------:R-:W-:-:S03]  /*25b0*/  HADD2.F32 R44, -RZ, R44.H0_H0 ;  /* 0x2000002cff2c7230 */ /* 0x000fc60000004100 */
[-C--:B------:R-:W-:Y:S01]  /*25c0*/  FMUL R19, R17, R24.reuse ;  /* 0x0000001811137220 */ /* 0x080fe20000400000 */
[-C--:B------:R-:W-:Y:S01]  /*25d0*/  FMUL R34, R43, R24.reuse ;  /* 0x000000182b227220 */ /* 0x080fe20000400000 */
[-C--:B------:R-:W-:Y:S01]  /*25e0*/  FMUL R16, R25, R24.reuse ;  /* 0x0000001819107220 */ /* 0x080fe20000400000 */
[-C--:B------:R-:W-:Y:S01]  /*25f0*/  FMUL R31, R31, R24.reuse ;  /* 0x000000181f1f7220 */ /* 0x080fe20000400000 */
[----:B------:R-:W-:Y:S01]  /*2600*/  FMUL R18, R41, R24 ;  /* 0x0000001829127220 */ /* 0x000fe20000400000 */
[----:B------:R-:W-:Y:S01]  /*2610*/  FMUL R25, R30, R30 ;  /* 0x0000001e1e197220 */ /* 0x000fe20000400000 */
[-C--:B------:R-:W-:Y:S01]  /*2620*/  FMUL R35, R35, R24.reuse ;  /* 0x0000001823237220 */ /* 0x080fe20000400000 */
[----:B------:R-:W-:Y:S01]  /*2630*/  FMUL R32, R33, R24 ;  /* 0x0000001821207220 */ /* 0x000fe20000400000 */
[----:B------:R-:W-:Y:S01]  /*2640*/  F2FP.PACK_AB R19, R34, R19 ;  /* 0x000000132213723e */ /* 0x000fe200000000ff */
[----:B------:R-:W-:Y:S01]  /*2650*/  HADD2.F32 R34, -RZ, R45.H0_H0 ;  /* 0x2000002dff227230 */ /* 0x000fe20000004100 */
[----:B------:R-:W-:Y:S01]  /*2660*/  FFMA R25, R44, R44, R25 ;  /* 0x0000002c2c197223 */ /* 0x000fe20000000019 */
[----:B------:R-:W-:-:S02]  /*2670*/  F2FP.PACK_AB R17, R18, R31 ;  /* 0x0000001f1211723e */ /* 0x000fc400000000ff */
[----:B------:R-:W-:Y:S01]  /*2680*/  F2FP.PACK_AB R18, R32, R35 ;  /* 0x000000232012723e */ /* 0x000fe200000000ff */
[----:B------:R-:W-:Y:S01]  /*2690*/  HADD2.F32 R32, -RZ, R45.H1_H1 ;  /* 0x3000002dff207230 */ /* 0x000fe20000004100 */
[----:B------:R-:W-:Y:S01]  /*26a0*/  FMUL R27, R27, R24 ;  /* 0x000000181b1b7220 */ /* 0x000fe20000400000 */
[----:B------:R-:W-:Y:S01]  /*26b0*/  FFMA R25, R34, R34, R25 ;  /* 0x0000002222197223 */ /* 0x000fe20000000019 */
[----:B------:R-:W-:-:S03]  /*26c0*/  HADD2.F32 R36, -RZ, R46.H0_H0 ;  /* 0x2000002eff247230 */ /* 0x000fc60000004100 */
[----:B------:R-:W-:Y:S01]  /*26d0*/  FFMA R25, R32, R32, R25 ;  /* 0x0000002020197223 */ /* 0x000fe20000000019 */
[----:B------:R-:W-:Y:S01]  /*26e0*/  F2FP.PACK_AB R16, R27, R16 ;  /* 0x000000101b10723e */ /* 0x000fe200000000ff */
[----:B------:R-:W-:Y:S02]  /*26f0*/  HADD2.F32 R46, -RZ, R46.H1_H1 ;  /* 0x3000002eff2e7230 */ /* 0x000fe40000004100 */
[----:B------:R-:W-:Y:S02]  /*2700*/  FFMA R25, R36, R36, R25 ;  /* 0x0000002424197223 */ /* 0x000fe40000000019 */
        /* <DEDUP_REMOVED lines=35> */
[----:B------:R-:W-:Y:S01]  /*2940*/  F2FP.PACK_AB R18, R29, R36 ;  /* 0x000000241d12723e */ /* 0x000fe200000000ff */
[----:B------:R-:W-:Y:S01]  /*2950*/  HADD2.F32 R48, -RZ, R48.H0_H0 ;  /* 0x20000030ff307230 */ /* 0x000fe20000004100 */
[----:B------:R-:W-:Y:S01]  /*2960*/  F2FP.PACK_AB R16, R17, R44 ;  /* 0x0000002c1110723e */ /* 0x000fe200000000ff */
[----:B------:R-:W-:Y:S01]  /*2970*/  FMUL R29, R27, R27 ;  /* 0x0000001b1b1d7220 */ /* 0x000fe20000400000 */
[----:B------:R-:W-:-:S02]  /*2980*/  F2FP.PACK_AB R17, R19, R34 ;  /* 0x000000221311723e */ /* 0x000fc400000000ff */
[----:B------:R-:W-:Y:S01]  /*2990*/  F2FP.PACK_AB R19, R31, R28 ;  /* 0x0000001c1f13723e */ /* 0x000fe200000000ff */
[--C-:B------:R-:W-:Y:S01]  /*29a0*/  HADD2.F32 R28, -RZ, R49.reuse.H0_H0 ;  /* 0x20000031ff1c7230 */ /* 0x100fe20000004100 */
[----:B------:R-:W-:Y:S01]  /*29b0*/  FFMA R29, R48, R48, R29 ;  /* 0x00000030301d7223 */ /* 0x000fe2000000001d */
[----:B------:R-:W-:-:S03]  /*29c0*/  HADD2.F32 R49, -RZ, R49.H1_H1 ;  /* 0x30000031ff317230 */ /* 0x000fc60000004100 */
[----:B------:R-:W-:Y:S01]  /*29d0*/  FFMA R30, R28, R28, R29 ;  /* 0x0000001c1c1e7223 */ /* 0x000fe2000000001d */
[----:B------:R-:W-:-:S03]  /*29e0*/  HADD2.F32 R29, -RZ, R50.H0_H0 ;  /* 0x20000032ff1d7230 */ /* 0x000fc60000004100 */
[----:B------:R-:W-:Y:S01]  /*29f0*/  FFMA R30, R49, R49, R30 ;  /* 0x00000031311e7223 */ /* 0x000fe2000000001e */
[----:B------:R0:W-:Y:S01]  /*2a00*/  @!P3 STG.E.128 [R100.64], R16 ;  /* 0x000000106400b986 */ /* 0x0001e2000c101d04 */
[----:B------:R-:W-:Y:S02]  /*2a10*/  HADD2.F32 R50, -RZ, R50.H1_H1 ;  /* 0x30000032ff327230 */ /* 0x000fe40000004100 */
[----:B0-----:R-:W-:Y:S01]  /*2a20*/  FFMA R17, R29, R29, R30 ;  /* 0x0000001d1d117223 */ /* 0x001fe2000000001e */
[----:B------:R-:W-:-:S03]  /*2a30*/  HADD2.F32 R16, -RZ, R51.H0_H0 ;  /* 0x20000033ff107230 */ /* 0x000fc60000004100 */
[----:B------:R-:W-:Y:S01]  /*2a40*/  FFMA R17, R50, R50, R17 ;  /* 0x0000003232117223 */ /* 0x000fe20000000011 */
[----:B------:R-:W-:-:S03]  /*2a50*/  HADD2.F32 R51, -RZ, R51.H1_H1 ;  /* 0x30000033ff337230 */ /* 0x000fc60000004100 */
[----:B------:R-:W-:-:S04]  /*2a60*/  FFMA R18, R16, R16, R17 ;  /* 0x0000001010127223 */ /* 0x000fc80000000011 */
[----:B------:R-:W-:-:S05]  /*2a70*/  FFMA R18, R51, R51, R18 ;  /* 0x0000003333127223 */ /* 0x000fca0000000012 */
[----:B------:R-:W0:Y:S02]  /*2a80*/  SHFL.BFLY PT, R17, R18, 0x8, 0x1f ;  /* 0x0d001f0012117f89 */ /* 0x000e2400000e0000 */
[----:B0-----:R-:W-:-:S05]  /*2a90*/  FADD R17, R18, R17 ;  /* 0x0000001112117221 */ /* 0x001fca0000000000 */
[----:B------:R-:W0:Y:S02]  /*2aa0*/  SHFL.BFLY PT, R30, R17, 0x4, 0x1f ;  /* 0x0c801f00111e7f89 */ /* 0x000e2400000e0000 */
[----:B0-----:R-:W-:-:S05]  /*2ab0*/  FADD R30, R17, R30 ;  /* 0x0000001e111e7221 */ /* 0x001fca0000000000 */
[----:B------:R-:W0:Y:S01]  /*2ac0*/  SHFL.BFLY PT, R19, R30, 0x2, 0x1f ;  /* 0x0c401f001e137f89 */ /* 0x000e2200000e0000 */
[--C-:B------:R-:W-:Y:S02]  /*2ad0*/  HADD2.F32 R17, -RZ, R52.reuse.H1_H1 ;  /* 0x30000034ff117230 */ /* 0x100fe40000004100 */
[----:B------:R-:W-:Y:S01]  /*2ae0*/  HADD2.F32 R52, -RZ, R52.H0_H0 ;  /* 0x20000034ff347230 */ /* 0x000fe20000004100 */
[----:B0-----:R-:W-:-:S05]  /*2af0*/  FADD R32, R30, R19 ;  /* 0x000000131e207221 */ /* 0x001fca0000000000 */
[----:B------:R-:W0:Y:S01]  /*2b00*/  SHFL.BFLY PT, R19, R32, 0x1, 0x1f ;  /* 0x0c201f0020137f89 */ /* 0x000e2200000e0000 */
[----:B------:R-:W-:Y:S01]  /*2b10*/  FMUL R31, R17, R17 ;  /* 0x00000011111f7220 */ /* 0x000fe20000400000 */
[----:B------:R-:W-:-:S03]  /*2b20*/  HADD2.F32 R30, -RZ, R53.H0_H0 ;  /* 0x20000035ff1e7230 */ /* 0x000fc60000004100 */
[----:B------:R-:W-:Y:S01]  /*2b30*/  FFMA R31, R52, R52, R31 ;  /* 0x00000034341f7223 */ /* 0x000fe2000000001f */
[----:B------:R-:W-:Y:S01]  /*2b40*/  HADD2.F32 R53, -RZ, R53.H1_H1 ;  /* 0x30000035ff357230 */ /* 0x000fe20000004100 */
[----:B0-----:R-:W-:Y:S02]  /*2b50*/  FADD R19, R32, R19 ;  /* 0x0000001320137221 */ /* 0x001fe40000000000 */
[----:B------:R-:W-:Y:S01]  /*2b60*/  FFMA R32, R30, R30, R31 ;  /* 0x0000001e1e207223 */ /* 0x000fe2000000001f */
[--C-:B------:R-:W-:Y:S01]  /*2b70*/  HADD2.F32 R31, -RZ, R54.reuse.H0_H0 ;  /* 0x20000036ff1f7230 */ /* 0x100fe20000004100 */
[----:B------:R-:W-:Y:S02]  /*2b80*/  FADD R33, R19, c[0x0][0x178] ;  /* 0x00005e0013217621 */ /* 0x000fe40000000000 */
[----:B------:R-:W-:Y:S01]  /*2b90*/  FFMA R32, R53, R53, R32 ;  /* 0x0000003535207223 */ /* 0x000fe20000000020 */
[----:B------:R-:W-:Y:S01]  /*2ba0*/  HADD2.F32 R54, -RZ, R54.H1_H1 ;  /* 0x30000036ff367230 */ /* 0x000fe20000004100 */
[----:B------:R0:W1:Y:S02]  /*2bb0*/  MUFU.SQRT R19, R33 ;  /* 0x0000002100137308 */ /* 0x0000640000002000 */
        /* <DEDUP_REMOVED lines=13> */
[--C-:B------:R-:W-:Y:S02]  /*2c90*/  HADD2.F32 R33, -RZ, R56.reuse.H1_H1 ;  /* 0x30000038ff217230 */ /* 0x100fe40000004100 */
[----:B------:R-:W-:Y:S02]  /*2ca0*/  HADD2.F32 R56, -RZ, R56.H0_H0 ;  /* 0x20000038ff387230 */ /* 0x000fe40000004100 */
[--C-:B------:R-:W-:Y:S02]  /*2cb0*/  HADD2.F32 R36, -RZ, R57.reuse.H0_H0 ;  /* 0x20000039ff247230 */ /* 0x100fe40000004100 */
[----:B------:R-:W-:Y:S01]  /*2cc0*/  HADD2.F32 R57, -RZ, R57.H1_H1 ;  /* 0x30000039ff397230 */ /* 0x000fe20000004100 */
[----:B0-----:R-:W-:-:S04]  /*2cd0*/  FADD R37, R38, R37 ;  /* 0x0000002526257221 */ /* 0x001fc80000000000 */
[----:B------:R-:W-:Y:S01]  /*2ce0*/  FADD R39, R37, c[0x0][0x178] ;  /* 0x00005e0025277621 */ /* 0x000fe20000000000 */
[----:B------:R-:W-:-:S04]  /*2cf0*/  FMUL R37, R33, R33 ;  /* 0x0000002121257220 */ /* 0x000fc80000400000 */
[----:B------:R-:W-:-:S04]  /*2d00*/  FFMA R37, R56, R56, R37 ;  /* 0x0000003838257223 */ /* 0x000fc80000000025 */
[----:B------:R-:W-:Y:S01]  /*2d10*/  FFMA R38, R36, R36, R37 ;  /* 0x0000002424267223 */ /* 0x000fe20000000025 */
[----:B------:R-:W-:-:S03]  /*2d20*/  HADD2.F32 R37, -RZ, R58.H0_H0 ;  /* 0x2000003aff257230 */ /* 0x000fc60000004100 */
[----:B------:R-:W-:Y:S01]  /*2d30*/  FFMA R38, R57, R57, R38 ;  /* 0x0000003939267223 */ /* 0x000fe20000000026 */
[----:B------:R0:W3:Y:S01]  /*2d40*/  MUFU.SQRT R34, R39 ;  /* 0x0000002700227308 */ /* 0x0000e20000002000 */
        /* <DEDUP_REMOVED lines=15> */
[----:B------:R-:W-:-:S03]  /*2e40*/  HADD2.F32 R60, -RZ, R60.H0_H0 ;  /* 0x2000003cff3c7230 */ /* 0x000fc60000004100 */
[----:B------:R-:W-:-:S04]  /*2e50*/  FMUL R43, R39, R39 ;  /* 0x00000027272b7220 */ /* 0x000fc80000400000 */
[----:B------:R-:W-:Y:S01]  /*2e60*/  FFMA R42, R60, R60, R43 ;  /* 0x0000003c3c2a7223 */ /* 0x000fe2000000002b */
[----:B0-----:R-:W-:Y:S01]  /*2e70*/  FADD R44, R41, R44 ;  /* 0x0000002c292c7221 */ /* 0x001fe20000000000 */
[----:B------:R-:W-:-:S03]  /*2e80*/  HADD2.F32 R41, -RZ, R61.H0_H0 ;  /* 0x2000003dff297230 */ /* 0x000fc60000004100 */
[----:B------:R-:W-:Y:S01]  /*2e90*/  FADD R44, R44, c[0x0][0x178] ;  /* 0x00005e002c2c7621 */ /* 0x000fe20000000000 */
[----:B------:R-:W-:-:S03]  /*2ea0*/  HADD2.F32 R61, -RZ, R61.H1_H1 ;  /* 0x3000003dff3d7230 */ /* 0x000fc60000004100 */
[----:B------:R0:W4:Y:S02]  /*2eb0*/  MUFU.SQRT R102, R44 ;  /* 0x0000002c00667308 */ /* 0x0001240000002000 */
[----:B0-----:R-:W-:Y:S01]  /*2ec0*/  FFMA R44, R41, R41, R42 ;  /* 0x00000029292c7223 */ /* 0x001fe2000000002a */
[----:B------:R-:W-:-:S03]  /*2ed0*/  HADD2.F32 R42, -RZ, R62.H0_H0 ;  /* 0x2000003eff2a7230 */ /* 0x000fc60000004100 */
[----:B------:R-:W-:Y:S01]  /*2ee0*/  FFMA R43, R61, R61, R44 ;  /* 0x0000003d3d2b7223 */ /* 0x000fe2000000002c */
[----:B------:R-:W-:-:S03]  /*2ef0*/  HADD2.F32 R62, -RZ, R62.H1_H1 ;  /* 0x3000003eff3e7230 */ /* 0x000fc60000004100 */
[----:B------:R-:W-:Y:S01]  /*2f00*/  FFMA R45, R42, R42, R43 ;  /* 0x0000002a2a2d7223 */ /* 0x000fe2000000002b */
        /* <DEDUP_REMOVED lines=12> */
[----:B------:R-:W-:Y:S01]  /*2fd0*/  HADD2.F32 R77, -RZ, R64.H0_H0 ;  /* 0x20000040ff4d7230 */ /* 0x000fe20000004100 */
[----:B------:R-:W-:Y:S01]  /*2fe0*/  IADD3 R90, P1, R90, c[0x0][0x168], RZ ;  /* 0x00005a005a5a7a10 */ /* 0x000fe20007f3e0ff */
[----:B------:R-:W-:-:S03]  /*2ff0*/  HADD2.F32 R76, -RZ, R65.H0_H0 ;  /* 0x20000041ff4c7230 */ /* 0x000fc60000004100 */
[----:B------:R-:W-:Y:S01]  /*3000*/  IADD3.X R91, R89, c[0x0][0x16c], RZ, P1, !PT ;  /* 0x00005b00595b7a10 */ /* 0x000fe20000ffe4ff */
[----:B------:R-:W-:Y:S01]  /*3010*/  HADD2.F32 R89, -RZ, R65.H1_H1 ;  /* 0x30000041ff597230 */ /* 0x000fe20000004100 */
[----:B0-----:R-:W-:-:S04]  /*3020*/  FADD R46, R79, R46 ;  /* 0x0000002e4f2e7221 */ /* 0x001fc80000000000 */
[----:B------:R-:W-:Y:S01]  /*3030*/  FADD R92, R46, c[0x0][0x178] ;  /* 0x00005e002e5c7621 */ /* 0x000fe20000000000 */
[----:B------:R-:W-:-:S05]  /*3040*/  HADD2.F32 R46, -RZ, R64.H1_H1 ;  /* 0x30000040ff2e7230 */ /* 0x000fca0000004100 */
[----:B------:R-:W-:-:S04]  /*3050*/  FMUL R44, R46, R46 ;  /* 0x0000002e2e2c7220 */ /* 0x000fc80000400000 */
[----:B------:R-:W-:Y:S01]  /*3060*/  FFMA R45, R77, R77, R44 ;  /* 0x0000004d4d2d7223 */ /* 0x000fe2000000002c */
        /* <DEDUP_REMOVED lines=24> */
[----:B------:R-:W-:Y:S01]  /*31f0*/  FFMA R44, R68, R68, R67 ;  /* 0x00000044442c7223 */ /* 0x000fe20000000043 */
[----:B------:R-:W-:-:S03]  /*3200*/  HADD2.F32 R67, -RZ, R70.H0_H0 ;  /* 0x20000046ff437230 */ /* 0x000fc60000004100 */
[----:B------:R-:W-:Y:S01]  /*3210*/  FFMA R44, R65, R65, R44 ;  /* 0x00000041412c7223 */ /* 0x000fe2000000002c */
[----:B------:R0:W5:Y:S03]  /*3220*/  MUFU.SQRT R103, R92 ;  /* 0x0000005c00677308 */ /* 0x0001660000002000 */
[----:B------:R-:W-:-:S04]  /*3230*/  FFMA R44, R69, R69, R44 ;  /* 0x00000045452c7223 */ /* 0x000fc8000000002c */
[----:B------:R-:W-:Y:S01]  /*3240*/  FFMA R95, R67, R67, R44 ;  /* 0x00000043435f7223 */ /* 0x000fe2000000002c */
[----:B0-----:R-:W-:Y:S02]  /*3250*/  HADD2.F32 R92, -RZ, R70.H1_H1 ;  /* 0x30000046ff5c7230 */ /* 0x001fe40000004100 */
        /* <DEDUP_REMOVED lines=10> */
[----:B------:R0:W0:Y:S02]  /*3300*/  MUFU.SQRT R104, R66 ;  /* 0x0000004200687308 */ /* 0x0000240000002000 */
[----:B0-----:R-:W-:-:S05]  /*3310*/  FADD R66, R64, R99 ;  /* 0x0000006340427221 */ /* 0x001fca0000000000 */
[----:B------:R-:W0:Y:S01]  /*3320*/  SHFL.BFLY PT, R99, R66, 0x1, 0x1f ;  /* 0x0c201f0042637f89 */ /* 0x000e2200000e0000 */
[--C-:B--2---:R-:W-:Y:S02]  /*3330*/  HADD2.F32 R44, -RZ, R72.reuse.H1_H1 ;  /* 0x30000048ff2c7230 */ /* 0x104fe40000004100 */
[----:B------:R-:W-:-:S03]  /*3340*/  HADD2.F32 R72, -RZ, R72.H0_H0 ;  /* 0x20000048ff487230 */ /* 0x000fc60000004100 */
[----:B------:R-:W-:Y:S01]  /*3350*/  FMUL R71, R44, R44 ;  /* 0x0000002c2c477220 */ /* 0x000fe20000400000 */
[----:B------:R-:W-:-:S03]  /*3360*/  HADD2.F32 R64, -RZ, R73.H0_H0 ;  /* 0x20000049ff407230 */ /* 0x000fc60000004100 */
[----:B------:R-:W-:Y:S01]  /*3370*/  FFMA R71, R72, R72, R71 ;  /* 0x0000004848477223 */ /* 0x000fe20000000047 */
[----:B------:R-:W-:Y:S01]  /*3380*/  HADD2.F32 R73, -RZ, R73.H1_H1 ;  /* 0x30000049ff497230 */ /* 0x000fe20000004100 */
[----:B0-----:R-:W-:-:S04]  /*3390*/  FADD R99, R66, R99 ;  /* 0x0000006342637221 */ /* 0x001fc80000000000 */
[----:B------:R-:W-:-:S04]  /*33a0*/  FADD R100, R99, c[0x0][0x178] ;  /* 0x00005e0063647621 */ /* 0x000fc80000000000 */
[----:B------:R0:W2:Y:S01]  /*33b0*/  MUFU.SQRT R98, R100 ;  /* 0x0000006400627308 */ /* 0x0000a20000002000 */
[--C-:B------:R-:W-:Y:S01]  /*33c0*/  HADD2.F32 R66, -RZ, R74.reuse.H0_H0 ;  /* 0x2000004aff427230 */ /* 0x100fe20000004100 */
[----:B0-----:R-:W-:Y:S01]  /*33d0*/  FFMA R100, R64, R64, R71 ;  /* 0x0000004040647223 */ /* 0x001fe20000000047 */
[----:B------:R-:W-:-:S03]  /*33e0*/  HADD2.F32 R74, -RZ, R74.H1_H1 ;  /* 0x3000004aff4a7230 */ /* 0x000fc60000004100 */
[----:B------:R-:W-:-:S04]  /*33f0*/  FFMA R71, R73, R73, R100 ;  /* 0x0000004949477223 */ /* 0x000fc80000000064 */
        /* <DEDUP_REMOVED lines=8> */
[----:B------:R-:W0:Y:S01]  /*3480*/  SHFL.BFLY PT, R107, R106, 0x4, 0x1f ;  /* 0x0c801f006a6b7f89 */ /* 0x000e2200000e0000 */
[----:B-1----:R-:W-:Y:S01]  /*3490*/  FSETP.GT.AND P0, PT, R19, 8.50705917302346158658e+37, PT ;  /* 0x7e8000001300780b */ /* 0x002fe20003f04000 */
[----:B0-----:R-:W-:-:S05]  /*34a0*/  FADD R107, R106, R107 ;  /* 0x0000006b6a6b7221 */ /* 0x001fca0000000000 */
[----:B------:R-:W0:Y:S01]  /*34b0*/  SHFL.BFLY PT, R100, R107, 0x2, 0x1f ;  /* 0x0c401f006b647f89 */ /* 0x000e2200000e0000 */
[----:B------:R-:W-:-:S06]  /*34c0*/  FSETP.GEU.AND P5, PT, R19, 1.175494350822287508e-38, PT ;  /* 0x008000001300780b */ /* 0x000fcc0003fae000 */
[----:B------:R-:W-:Y:S01]  /*34d0*/  @P0 FMUL R19, R19, 0.25 ;  /* 0x3e80000013130820 */ /* 0x000fe20000400000 */
[----:B------:R-:W-:Y:S02]  /*34e0*/  FSEL R18, R80, 1, P0 ;  /* 0x3f80000050127808 */ /* 0x000fe40000000000 */
[----:B---3--:R-:W-:Y:S01]  /*34f0*/  FSETP.GT.AND P0, PT, R34, 8.50705917302346158658e+37, PT ;  /* 0x7e8000002200780b */ /* 0x008fe20003f04000 */
[----:B0-----:R-:W-:-:S05]  /*3500*/  FADD R108, R107, R100 ;  /* 0x000000646b6c7221 */ /* 0x001fca0000000000 */
[----:B------:R-:W0:Y:S01]  /*3510*/  SHFL.BFLY PT, R109, R108, 0x1, 0x1f ;  /* 0x0c201f006c6d7f89 */ /* 0x000e2200000e0000 */
[----:B------:R-:W-:-:S06]  /*3520*/  FSETP.GEU.AND P4, PT, R34, 1.175494350822287508e-38, PT ;  /* 0x008000002200780b */ /* 0x000fcc0003f8e000 */
[----:B------:R-:W-:Y:S01]  /*3530*/  @P0 FMUL R34, R34, 0.25 ;  /* 0x3e80000022220820 */ /* 0x000fe20000400000 */
[----:B------:R-:W-:Y:S02]  /*3540*/  FSEL R35, R80, 1, P0 ;  /* 0x3f80000050237808 */ /* 0x000fe40000000000 */
[C---:B----4-:R-:W-:Y:S02]  /*3550*/  FSETP.GT.AND P0, PT, R102.reuse, 8.50705917302346158658e+37, PT ;  /* 0x7e8000006600780b */ /* 0x050fe40003f04000 */
[----:B------:R-:W-:Y:S02]  /*3560*/  FSETP.GEU.AND P3, PT, R102, 1.175494350822287508e-38, PT ;  /* 0x008000006600780b */ /* 0x000fe40003f6e000 */
[----:B------:R-:W-:-:S09]  /*3570*/  FSEL R40, R80, 1, P0 ;  /* 0x3f80000050287808 */ /* 0x000fd20000000000 */
[----:B------:R-:W-:Y:S01]  /*3580*/  @P0 FMUL R102, R102, 0.25 ;  /* 0x3e80000066660820 */ /* 0x000fe20000400000 */
[----:B0-----:R-:W-:Y:S01]  /*3590*/  FADD R109, R108, R109 ;  /* 0x0000006d6c6d7221 */ /* 0x001fe20000000000 */
[----:B-----5:R-:W-:-:S03]  /*35a0*/  FSETP.GT.AND P0, PT, R103, 8.50705917302346158658e+37, PT ;  /* 0x7e8000006700780b */ /* 0x020fc60003f04000 */
[----:B------:R-:W-:-:S04]  /*35b0*/  FADD R109, R109, c[0x0][0x178] ;  /* 0x00005e006d6d7621 */ /* 0x000fc80000000000 */
[----:B------:R-:W0:Y:S01]  /*35c0*/  MUFU.SQRT R100, R109 ;  /* 0x0000006d00647308 */ /* 0x000e220000002000 */
[----:B------:R-:W-:Y:S02]  /*35d0*/  FSETP.GEU.AND P2, PT, R103, 1.175494350822287508e-38, PT ;  /* 0x008000006700780b */ /* 0x000fe40003f4e000 */
[----:B------:R-:W-:-:S03]  /*35e0*/  FSEL R47, R80, 1, P0 ;  /* 0x3f800000502f7808 */ /* 0x000fc60000000000 */
[----:B------:R-:W-:Y:S01]  /*35f0*/  @P0 FMUL R103, R103, 0.25 ;  /* 0x3e80000067670820 */ /* 0x000fe20000400000 */
[----:B------:R-:W-:Y:S02]  /*3600*/  FSETP.GT.AND P0, PT, R104, 8.50705917302346158658e+37, PT ;  /* 0x7e8000006800780b */ /* 0x000fe40003f04000 */
[----:B--2---:R-:W-:Y:S02]  /*3610*/  FSETP.GT.AND P6, PT, R98, 8.50705917302346158658e+37, PT ;  /* 0x7e8000006200780b */ /* 0x004fe40003fc4000 */
[----:B------:R-:W-:Y:S02]  /*3620*/  P2R R101, PR, RZ, 0x20 ;  /* 0x00000020ff657803 */ /* 0x000fe40000000000 */
[----:B0-----:R-:W-:Y:S02]  /*3630*/  FSETP.GT.AND P5, PT, R100, 8.50705917302346158658e+37, PT ;  /* 0x7e8000006400780b */ /* 0x001fe40003fa4000 */
[----:B------:R-:W-:-:S05]  /*3640*/  FSETP.GEU.AND P1, PT, R104, 1.175494350822287508e-38, PT ;  /* 0x008000006800780b */ /* 0x000fca0003f2e000 */
[----:B------:R-:W-:Y:S01]  /*3650*/  @P0 FMUL R104, R104, 0.25 ;  /* 0x3e80000068680820 */ /* 0x000fe20000400000 */
[----:B------:R-:W-:Y:S02]  /*3660*/  FSEL R97, R80, 1, P0 ;  /* 0x3f80000050617808 */ /* 0x000fe40000000000 */
[C---:B------:R-:W-:Y:S01]  /*3670*/  FSETP.GEU.AND P0, PT, R98.reuse, 1.175494350822287508e-38, PT ;  /* 0x008000006200780b */ /* 0x040fe20003f0e000 */
[----:B------:R-:W-:Y:S01]  /*3680*/  @P6 FMUL R98, R98, 0.25 ;  /* 0x3e80000062626820 */ /* 0x000fe20000400000 */
[----:B------:R-:W-:Y:S02]  /*3690*/  FSEL R99, R80, 1, P6 ;  /* 0x3f80000050637808 */ /* 0x000fe40003000000 */
[C---:B------:R-:W-:Y:S01]  /*36a0*/  FSETP.GEU.AND P6, PT, R100.reuse, 1.175494350822287508e-38, PT ;  /* 0x008000006400780b */ /* 0x040fe20003fce000 */
[----:B------:R-:W-:Y:S01]  /*36b0*/  @P5 FMUL R100, R100, 0.25 ;  /* 0x3e80000064645820 */ /* 0x000fe20000400000 */
[----:B------:R-:W-:Y:S01]  /*36c0*/  FSEL R80, R80, 1, P5 ;  /* 0x3f80000050507808 */ /* 0x000fe20002800000 */
[----:B------:R-:W-:Y:S01]  /*36d0*/  @!P4 FMUL R34, R34, 16777216 ;  /* 0x4b8000002222c820 */ /* 0x000fe20000400000 */
[----:B------:R-:W-:-:S05]  /*36e0*/  ISETP.NE.AND P5, PT, R101, RZ, PT ;  /* 0x000000ff6500720c */ /* 0x000fca0003fa5270 */
[----:B------:R-:W0:Y:S01]  /*36f0*/  MUFU.RCP R34, R34 ;  /* 0x0000002200227308 */ /* 0x000e220000001000 */
[----:B------:R-:W-:-:S07]  /*3700*/  @!P4 FMUL R35, R35, 16777216 ;  /* 0x4b8000002323c820 */ /* 0x000fce0000400000 */
[----:B------:R-:W-:Y:S01]  /*3710*/  @!P5 FMUL R19, R19, 16777216 ;  /* 0x4b8000001313d820 */ /* 0x000fe20000400000 */
[----:B------:R-:W-:Y:S01]  /*3720*/  @!P5 FMUL R18, R18, 16777216 ;  /* 0x4b8000001212d820 */ /* 0x000fe20000400000 */
[----:B------:R-:W-:Y:S02]  /*3730*/  ISETP.NE.AND P5, PT, R83, RZ, PT ;  /* 0x000000ff5300720c */ /* 0x000fe40003fa5270 */
[----:B------:R-:W-:Y:S02]  /*3740*/  SHF.R.U32.HI R83, RZ, 0x4, R0 ;  /* 0x00000004ff537819 */ /* 0x000fe40000011600 */
[----:B------:R-:W1:Y:S01]  /*3750*/  MUFU.RCP R19, R19 ;  /* 0x0000001300137308 */ /* 0x000e620000001000 */
[----:B------:R-:W-:Y:S01]  /*3760*/  @!P2 FMUL R103, R103, 16777216 ;  /* 0x4b8000006767a820 */ /* 0x000fe20000400000 */
[----:B------:R-:W-:Y:S01]  /*3770*/  SGXT.U32 R83, R83, 0x2 ;  /* 0x000000025353781a */ /* 0x000fe20000000000 */
[----:B0-----:R-:W-:Y:S01]  /*3780*/  FMUL R106, R34, R35 ;  /* 0x00000023226a7220 */ /* 0x001fe20000400000 */
[----:B------:R-:W-:Y:S01]  /*3790*/  @!P6 FMUL R100, R100, 16777216 ;  /* 0x4b8000006464e820 */ /* 0x000fe20000400000 */
[----:B------:R-:W-:-:S02]  /*37a0*/  @!P3 FMUL R102, R102, 16777216 ;  /* 0x4b8000006666b820 */ /* 0x000fc40000400000 */
[----:B------:R0:W-:Y:S01]  /*37b0*/  STS [R83.X4+0x80], R25 ;  /* 0x0000801953007388 */ /* 0x0001e20000004800 */
[----:B------:R-:W2:Y:S01]  /*37c0*/  MUFU.RCP R34, R103 ;  /* 0x0000006700227308 */ /* 0x000ea20000001000 */
[----:B------:R-:W-:Y:S01]  /*37d0*/  @!P1 FMUL R104, R104, 16777216 ;  /* 0x4b80000068689820 */ /* 0x000fe20000400000 */
[----:B------:R-:W-:Y:S01]  /*37e0*/  ISETP.NE.AND P4, PT, R82, RZ, PT ;  /* 0x000000ff5200720c */ /* 0x000fe20003f85270 */
[----:B0-----:R-:W-:-:S05]  /*37f0*/  FMUL R25, R17, R106 ;  /* 0x0000006a11197220 */ /* 0x001fca0000400000 */
[----:B------:R-:W0:Y:S01]  /*3800*/  MUFU.RCP R17, R100 ;  /* 0x0000006400117308 */ /* 0x000e220000001000 */
[----:B------:R-:W-:Y:S01]  /*3810*/  @!P0 FMUL R98, R98, 16777216 ;  /* 0x4b80000062628820 */ /* 0x000fe20000400000 */
[----:B-1----:R-:W-:-:S06]  /*3820*/  FMUL R82, R19, R18 ;  /* 0x0000001213527220 */ /* 0x002fcc0000400000 */
[----:B------:R-:W1:Y:S01]  /*3830*/  MUFU.RCP R101, R102 ;  /* 0x0000006600657308 */ /* 0x000e620000001000 */
[----:B------:R-:W-:Y:S01]  /*3840*/  @!P2 FMUL R47, R47, 16777216 ;  /* 0x4b8000002f2fa820 */ /* 0x000fe20000400000 */
[----:B------:R-:W-:Y:S01]  /*3850*/  STS [R83.X4+0x20], R22 ;  /* 0x0000201653007388 */ /* 0x000fe20000004800 */
[-C--:B------:R-:W-:Y:S01]  /*3860*/  FMUL R18, R29, R82.reuse ;  /* 0x000000521d127220 */ /* 0x080fe20000400000 */
[-C--:B------:R-:W-:Y:S01]  /*3870*/  FMUL R19, R50, R82.reuse ;  /* 0x0000005232137220 */ /* 0x080fe20000400000 */
[----:B------:R-:W-:Y:S01]  /*3880*/  @!P0 FMUL R99, R99, 16777216 ;  /* 0x4b80000063638820 */ /* 0x000fe20000400000 */
[----:B------:R3:W-:Y:S01]  /*3890*/  STS [R83.X4+0x50], R20 ;  /* 0x0000501453007388 */ /* 0x0007e20000004800 */
[----:B------:R-:W-:Y:S01]  /*38a0*/  @!P6 FMUL R80, R80, 16777216 ;  /* 0x4b8000005050e820 */ /* 0x000fe20000400000 */
[----:B------:R-:W4:Y:S01]  /*38b0*/  MUFU.RCP R104, R104 ;  /* 0x0000006800687308 */ /* 0x000f220000001000 */
[-C--:B------:R-:W-:Y:S01]  /*38c0*/  FMUL R48, R48, R82.reuse ;  /* 0x0000005230307220 */ /* 0x080fe20000400000 */
[----:B------:R5:W-:Y:S01]  /*38d0*/  STS [R83.X4+0x60], R21 ;  /* 0x0000601553007388 */ /* 0x000be20000004800 */
[-C--:B------:R-:W-:Y:S01]  /*38e0*/  FMUL R27, R27, R82.reuse ;  /* 0x000000521b1b7220 */ /* 0x080fe20000400000 */
[-C--:B------:R-:W-:Y:S01]  /*38f0*/  FMUL R28, R28, R82.reuse ;  /* 0x000000521c1c7220 */ /* 0x080fe20000400000 */
[-C--:B------:R-:W-:Y:S01]  /*3900*/  FMUL R49, R49, R82.reuse ;  /* 0x0000005231317220 */ /* 0x080fe20000400000 */
[----:B------:R0:W-:Y:S01]  /*3910*/  STS [R83.X4+0x30], R23 ;  /* 0x0000301753007388 */ /* 0x0001e20000004800 */
[-C--:B------:R-:W-:Y:S01]  /*3920*/  FMUL R51, R51, R82.reuse ;  /* 0x0000005233337220 */ /* 0x080fe20000400000 */
[----:B---3--:R-:W-:Y:S01]  /*3930*/  FMUL R20, R16, R82 ;  /* 0x0000005210147220 */ /* 0x008fe20000400000 */
[-C--:B------:R-:W-:Y:S01]  /*3940*/  FMUL R22, R53, R106.reuse ;  /* 0x0000006a35167220 */ /* 0x080fe20000400000 */
[----:B------:R3:W-:Y:S01]  /*3950*/  STS [R83.X4+0x70], R24 ;  /* 0x0000701853007388 */ /* 0x0007e20000004800 */
[----:B------:R-:W4:Y:S01]  /*3960*/  MUFU.RCP R98, R98 ;  /* 0x0000006200627308 */ /* 0x000f220000001000 */
[-C--:B-----5:R-:W-:Y:S01]  /*3970*/  FMUL R21, R30, R106.reuse ;  /* 0x0000006a1e157220 */ /* 0x0a0fe20000400000 */
[-C--:B------:R-:W-:Y:S01]  /*3980*/  FMUL R52, R52, R106.reuse ;  /* 0x0000006a34347220 */ /* 0x080fe20000400000 */
[-C--:B------:R-:W-:Y:S01]  /*3990*/  FMUL R31, R31, R106.reuse ;  /* 0x0000006a1f1f7220 */ /* 0x080fe20000400000 */
[-C--:B------:R-:W-:Y:S01]  /*39a0*/  FMUL R54, R54, R106.reuse ;  /* 0x0000006a36367220 */ /* 0x080fe20000400000 */
[-C--:B0-----:R-:W-:Y:S01]  /*39b0*/  FMUL R23, R32, R106.reuse ;  /* 0x0000006a20177220 */ /* 0x081fe20000400000 */
[----:B------:R-:W-:Y:S01]  /*39c0*/  IADD3 R14, P0, R14, c[0x0][0x168], RZ ;  /* 0x00005a000e0e7a10 */ /* 0x000fe20007f1e0ff */
[----:B------:R-:W-:Y:S01]  /*39d0*/  @!P3 FMUL R40, R40, 16777216 ;  /* 0x4b8000002828b820 */ /* 0x000fe20000400000 */
[----:B--2---:R-:W-:Y:S01]  /*39e0*/  FMUL R34, R34, R47 ;  /* 0x0000002f22227220 */ /* 0x004fe20000400000 */
[----:B---3--:R-:W-:Y:S01]  /*39f0*/  FMUL R24, R55, R106 ;  /* 0x0000006a37187220 */ /* 0x008fe20000400000 */
[----:B------:R-:W-:Y:S01]  /*3a00*/  FMUL R53, R17, R80 ;  /* 0x0000005011357220 */ /* 0x000fe20000400000 */
[----:B------:R-:W-:Y:S01]  /*3a10*/  F2FP.PACK_AB R18, R19, R18 ;  /* 0x000000121312723e */ /* 0x000fe200000000ff */
[----:B-1----:R-:W-:Y:S01]  /*3a20*/  FMUL R40, R101, R40 ;  /* 0x0000002865287220 */ /* 0x002fe20000400000 */
[----:B------:R-:W-:Y:S01]  /*3a30*/  F2FP.PACK_AB R16, R27, R48 ;  /* 0x000000301b10723e */ /* 0x000fe200000000ff */
[----:B------:R-:W-:Y:S01]  /*3a40*/  FMUL R43, R43, R34 ;  /* 0x000000222b2b7220 */ /* 0x000fe20000400000 */
[----:B------:R-:W-:Y:S01]  /*3a50*/  F2FP.PACK_AB R17, R49, R28 ;  /* 0x0000001c3111723e */ /* 0x000fe200000000ff */
[----:B------:R-:W-:Y:S01]  /*3a60*/  FMUL R32, R63, R34 ;  /* 0x000000223f207220 */ /* 0x000fe20000400000 */
[----:B------:R-:W-:-:S02]  /*3a70*/  F2FP.PACK_AB R19, R51, R20 ;  /* 0x000000143313723e */ /* 0x000fc400000000ff */
[----:B------:R-:W-:Y:S02]  /*3a80*/  F2FP.PACK_AB R21, R22, R21 ;  /* 0x000000151615723e */ /* 0x000fe400000000ff */
[----:B------:R-:W-:Y:S02]  /*3a90*/  IADD3.X R15, R15, c[0x0][0x16c], RZ, P0, !PT ;  /* 0x00005b000f0f7a10 */ /* 0x000fe400007fe4ff */
[----:B------:R-:W-:Y:S02]  /*3aa0*/  F2FP.PACK_AB R20, R25, R52 ;  /* 0x000000341914723e */ /* 0x000fe400000000ff */
[----:B------:R-:W-:Y:S02]  /*3ab0*/  F2FP.PACK_AB R22, R54, R31 ;  /* 0x0000001f3616723e */ /* 0x000fe400000000ff */
[----:B------:R-:W-:Y:S02]  /*3ac0*/  F2FP.PACK_AB R23, R24, R23 ;  /* 0x000000171817723e */ /* 0x000fe400000000ff */
[----:B------:R-:W-:Y:S01]  /*3ad0*/  IADD3 R8, P0, R8, c[0x0][0x168], RZ ;  /* 0x00005a0008087a10 */ /* 0x000fe20007f1e0ff */
[-C--:B------:R-:W-:Y:S01]  /*3ae0*/  FMUL R56, R56, R40.reuse ;  /* 0x0000002838387220 */ /* 0x080fe20000400000 */
[----:B------:R-:W-:Y:S01]  /*3af0*/  FMUL R33, R33, R40 ;  /* 0x0000002821217220 */ /* 0x000fe20000400000 */
[----:B------:R0:W-:Y:S01]  /*3b00*/  @!P4 STG.E.128 [R90.64], R16 ;  /* 0x000000105a00c986 */ /* 0x0001e2000c101d04 */
[----:B------:R-:W-:Y:S01]  /*3b10*/  IADD3.X R9, R9, c[0x0][0x16c], RZ, P0, !PT ;  /* 0x00005b0009097a10 */ /* 0x000fe200007fe4ff */
[----:B------:R-:W-:Y:S01]  /*3b20*/  @!P1 FMUL R97, R97, 16777216 ;  /* 0x4b80000061619820 */ /* 0x000fe20000400000 */
[----:B------:R-:W-:Y:S01]  /*3b30*/  F2FP.PACK_AB R27, R32, R43 ;  /* 0x0000002b201b723e */ /* 0x000fe200000000ff */
[----:B------:R1:W-:Y:S01]  /*3b40*/  @!P5 STG.E.128 [R14.64], R20 ;  /* 0x000000140e00d986 */ /* 0x0003e2000c101d04 */
[----:B------:R-:W-:-:S02]  /*3b50*/  IADD3 R4, P0, R4, c[0x0][0x168], RZ ;  /* 0x00005a0004047a10 */ /* 0x000fc40007f1e0ff */
[----:B------:R-:W-:Y:S01]  /*3b60*/  IADD3 R32, P1, R11, c[0x0][0x168], RZ ;  /* 0x00005a000b207a10 */ /* 0x000fe20007f3e0ff */
[----:B----4-:R-:W-:Y:S01]  /*3b70*/  FMUL R104, R104, R97 ;  /* 0x0000006168687220 */ /* 0x010fe20000400000 */
[----:B------:R-:W-:Y:S01]  /*3b80*/  ISETP.NE.AND P6, PT, R84, RZ, PT ;  /* 0x000000ff5400720c */ /* 0x000fe20003fc5270 */
[----:B------:R2:W-:Y:S01]  /*3b90*/  STS [R83.X4+0x40], R26 ;  /* 0x0000401a53007388 */ /* 0x0005e20000004800 */
[----:B------:R-:W-:Y:S01]  /*3ba0*/  ISETP.NE.AND P2, PT, R85, RZ, PT ;  /* 0x000000ff5500720c */ /* 0x000fe20003f45270 */
[----:B------:R-:W-:Y:S01]  /*3bb0*/  FMUL R98, R98, R99 ;  /* 0x0000006362627220 */ /* 0x000fe20000400000 */
[----:B------:R-:W-:Y:S01]  /*3bc0*/  ISETP.NE.AND P3, PT, R86, RZ, PT ;  /* 0x000000ff5600720c */ /* 0x000fe20003f65270 */
[-C--:B------:R-:W-:Y:S01]  /*3bd0*/  FMUL R36, R36, R40.reuse ;  /* 0x0000002824247220 */ /* 0x080fe20000400000 */
[-C--:B------:R-:W-:Y:S01]  /*3be0*/  FMUL R57, R57, R40.reuse ;  /* 0x0000002839397220 */ /* 0x080fe20000400000 */
[----:B------:R-:W-:Y:S01]  /*3bf0*/  FMUL R37, R37, R40 ;  /* 0x0000002825257220 */ /* 0x000fe20000400000 */
[----:B0-----:R-:W-:-:S02]  /*3c00*/  F2FP.PACK_AB R16, R33, R56 ;  /* 0x000000382110723e */ /* 0x001fc400000000ff */
[----:B-1----:R-:W-:Y:S02]  /*3c10*/  LOP3.LUT R15, R5, 0x3f, R0, 0xf8, !PT ;  /* 0x0000003f050f7812 */ /* 0x002fe400078ef800 */
[----:B------:R-:W-:Y:S01]  /*3c20*/  IADD3.X R5, R7, c[0x0][0x16c], RZ, P0, !PT ;  /* 0x00005b0007057a10 */ /* 0x000fe200007fe4ff */
[-C--:B------:R-:W-:Y:S01]  /*3c30*/  FMUL R58, R58, R40.reuse ;  /* 0x000000283a3a7220 */ /* 0x080fe20000400000 */
[----:B------:R-:W-:Y:S01]  /*3c40*/  IADD3.X R33, R12, c[0x0][0x16c], RZ, P1, !PT ;  /* 0x00005b000c217a10 */ /* 0x000fe20000ffe4ff */
[-C--:B------:R-:W-:Y:S01]  /*3c50*/  FMUL R38, R38, R40.reuse ;  /* 0x0000002826267220 */ /* 0x080fe20000400000 */
[----:B------:R-:W-:Y:S01]  /*3c60*/  ISETP.GE.U32.AND P0, PT, R15, 0xf70, PT ;  /* 0x00000f700f00780c */ /* 0x000fe20003f06070 */
[----:B------:R-:W-:Y:S01]  /*3c70*/  FMUL R59, R59, R40 ;  /* 0x000000283b3b7220 */ /* 0x000fe20000400000 */
[-C--:B------:R-:W-:Y:S01]  /*3c80*/  FMUL R41, R41, R34.reuse ;  /* 0x0000002229297220 */ /* 0x080fe20000400000 */
[-C--:B--2---:R-:W-:Y:S01]  /*3c90*/  FMUL R26, R61, R34.reuse ;  /* 0x000000223d1a7220 */ /* 0x084fe20000400000 */
[----:B------:R-:W-:Y:S01]  /*3ca0*/  ISETP.NE.AND P4, PT, R87, RZ, PT ;  /* 0x000000ff5700720c */ /* 0x000fe20003f85270 */
[-C--:B------:R-:W-:Y:S01]  /*3cb0*/  FMUL R60, R60, R34.reuse ;  /* 0x000000223c3c7220 */ /* 0x080fe20000400000 */
[----:B------:R-:W-:Y:S01]  /*3cc0*/  IADD3 R12, P1, R13, c[0x0][0x168], RZ ;  /* 0x00005a000d0c7a10 */ /* 0x000fe20007f3e0ff */
[-C--:B------:R-:W-:Y:S01]  /*3cd0*/  FMUL R39, R39, R34.reuse ;  /* 0x0000002227277220 */ /* 0x080fe20000400000 */
[-C--:B------:R-:W-:Y:S01]  /*3ce0*/  FMUL R42, R42, R34.reuse ;  /* 0x000000222a2a7220 */ /* 0x080fe20000400000 */
[----:B------:R-:W-:Y:S01]  /*3cf0*/  FMUL R29, R62, R34 ;  /* 0x000000223e1d7220 */ /* 0x000fe20000400000 */
[----:B------:R-:W-:Y:S01]  /*3d00*/  ISETP.NE.AND P5, PT, R88, RZ, PT ;  /* 0x000000ff5800720c */ /* 0x000fe20003fa5270 */
[----:B------:R0:W-:Y:S01]  /*3d10*/  STS [R83.X4+0xc0], R34 ;  /* 0x0000c02253007388 */ /* 0x0001e20000004800 */
        /* <DEDUP_REMOVED lines=8> */
[----:B------:R1:W-:Y:S01]  /*3da0*/  STS [R83.X4+0xb0], R40 ;  /* 0x0000b02853007388 */ /* 0x0003e20000004800 */
[-C--:B------:R-:W-:Y:S01]  /*3db0*/  FMUL R68, R68, R98.reuse ;  /* 0x0000006244447220 */ /* 0x080fe20000400000 */
[-C--:B------:R-:W-:Y:S01]  /*3dc0*/  FMUL R45, R45, R98.reuse ;  /* 0x000000622d2d7220 */ /* 0x080fe20000400000 */
[-C--:B------:R-:W-:Y:S01]  /*3dd0*/  FMUL R65, R65, R98.reuse ;  /* 0x0000006241417220 */ /* 0x080fe20000400000 */
[-C--:B0-----:R-:W-:Y:S01]  /*3de0*/  FMUL R34, R69, R98.reuse ;  /* 0x0000006245227220 */ /* 0x081fe20000400000 */
[-C--:B------:R-:W-:Y:S01]  /*3df0*/  FMUL R67, R67, R98.reuse ;  /* 0x0000006243437220 */ /* 0x080fe20000400000 */
[-C--:B------:R-:W-:Y:S01]  /*3e00*/  FMUL R92, R92, R98.reuse ;  /* 0x000000625c5c7220 */ /* 0x080fe20000400000 */
[-C--:B------:R-:W-:Y:S01]  /*3e10*/  FMUL R70, R70, R98.reuse ;  /* 0x0000006246467220 */ /* 0x080fe20000400000 */
[----:B------:R-:W-:Y:S01]  /*3e20*/  FMUL R95, R95, R98 ;  /* 0x000000625f5f7220 */ /* 0x000fe20000400000 */
[----:B------:R-:W-:Y:S01]  /*3e30*/  ISETP.GE.U32.AND.EX P0, PT, R2, RZ, PT, P0 ;  /* 0x000000ff0200720c */ /* 0x000fe20003f06100 */
[-C--:B------:R-:W-:Y:S01]  /*3e40*/  FMUL R72, R72, R53.reuse ;  /* 0x0000003548487220 */ /* 0x080fe20000400000 */
[-C--:B------:R-:W-:Y:S01]  /*3e50*/  FMUL R47, R44, R53.reuse ;  /* 0x000000352c2f7220 */ /* 0x080fe20000400000 */
[-C--:B------:R-:W-:Y:S01]  /*3e60*/  FMUL R64, R64, R53.reuse ;  /* 0x0000003540407220 */ /* 0x080fe20000400000 */
[-C--:B------:R-:W-:Y:S01]  /*3e70*/  FMUL R73, R73, R53.reuse ;  /* 0x0000003549497220 */ /* 0x080fe20000400000 */
[-C--:B------:R-:W-:Y:S01]  /*3e80*/  FMUL R66, R66, R53.reuse ;  /* 0x0000003542427220 */ /* 0x080fe20000400000 */
[-C--:B------:R-:W-:Y:S01]  /*3e90*/  FMUL R49, R74, R53.reuse ;  /* 0x000000354a317220 */ /* 0x080fe20000400000 */
[-C--:B------:R-:W-:Y:S01]  /*3ea0*/  FMUL R71, R71, R53.reuse ;  /* 0x0000003547477220 */ /* 0x080fe20000400000 */
[----:B-1----:R-:W-:Y:S01]  /*3eb0*/  FMUL R40, R75, R53 ;  /* 0x000000354b287220 */ /* 0x002fe20000400000 */
[----:B------:R-:W-:-:S02]  /*3ec0*/  IADD3.X R13, R10, c[0x0][0x16c], RZ, P1, !PT ;  /* 0x00005b000a0d7a10 */ /* 0x000fc40000ffe4ff */
[----:B------:R-:W-:Y:S02]  /*3ed0*/  F2FP.PACK_AB R17, R57, R36 ;  /* 0x000000243911723e */ /* 0x000fe400000000ff */
[----:B------:R-:W-:Y:S02]  /*3ee0*/  F2FP.PACK_AB R18, R58, R37 ;  /* 0x000000253a12723e */ /* 0x000fe400000000ff */
[----:B------:R-:W-:Y:S02]  /*3ef0*/  F2FP.PACK_AB R19, R59, R38 ;  /* 0x000000263b13723e */ /* 0x000fe400000000ff */
[----:B------:R-:W-:Y:S02]  /*3f00*/  F2FP.PACK_AB R25, R26, R41 ;  /* 0x000000291a19723e */ /* 0x000fe400000000ff */
[----:B------:R-:W-:Y:S02]  /*3f10*/  IADD3 R10, P1, R3, c[0x0][0x168], RZ ;  /* 0x00005a00030a7a10 */ /* 0x000fe40007f3e0ff */
[----:B------:R-:W-:-:S02]  /*3f20*/  F2FP.PACK_AB R24, R39, R60 ;  /* 0x0000003c2718723e */ /* 0x000fc400000000ff */
[----:B------:R-:W-:Y:S02]  /*3f30*/  F2FP.PACK_AB R26, R29, R42 ;  /* 0x0000002a1d1a723e */ /* 0x000fe400000000ff */
[----:B------:R-:W-:Y:S02]  /*3f40*/  F2FP.PACK_AB R28, R46, R77 ;  /* 0x0000004d2e1c723e */ /* 0x000fe400000000ff */
[----:B------:R-:W-:Y:S02]  /*3f50*/  F2FP.PACK_AB R29, R89, R76 ;  /* 0x0000004c591d723e */ /* 0x000fe400000000ff */
[----:B------:R-:W-:Y:S02]  /*3f60*/  F2FP.PACK_AB R30, R35, R30 ;  /* 0x0000001e231e723e */ /* 0x000fe400000000ff */
[----:B------:R-:W-:Y:S02]  /*3f70*/  F2FP.PACK_AB R31, R96, R93 ;  /* 0x0000005d601f723e */ /* 0x000fe400000000ff */
[----:B------:R-:W-:-:S02]  /*3f80*/  F2FP.PACK_AB R20, R45, R68 ;  /* 0x000000442d14723e */ /* 0x000fc400000000ff */
[----:B------:R-:W-:Y:S02]  /*3f90*/  F2FP.PACK_AB R21, R34, R65 ;  /* 0x000000412215723e */ /* 0x000fe400000000ff */
[----:B------:R-:W-:Y:S02]  /*3fa0*/  F2FP.PACK_AB R22, R92, R67 ;  /* 0x000000435c16723e */ /* 0x000fe400000000ff */
[----:B------:R-:W-:Y:S01]  /*3fb0*/  F2FP.PACK_AB R23, R95, R70 ;  /* 0x000000465f17723e */ /* 0x000fe200000000ff */
[----:B------:R-:W-:Y:S01]  /*3fc0*/  @!P6 STG.E.128 [R32.64], R16 ;  /* 0x000000102000e986 */ /* 0x000fe2000c101d04 */
[----:B------:R-:W-:Y:S02]  /*3fd0*/  F2FP.PACK_AB R72, R47, R72 ;  /* 0x000000482f48723e */ /* 0x000fe400000000ff */
[----:B------:R-:W-:Y:S02]  /*3fe0*/  F2FP.PACK_AB R73, R73, R64 ;  /* 0x000000404949723e */ /* 0x000fe400000000ff */
[----:B------:R-:W-:-:S02]  /*3ff0*/  F2FP.PACK_AB R74, R49, R66 ;  /* 0x00000042314a723e */ /* 0x000fc400000000ff */
[----:B------:R-:W-:Y:S02]  /*4000*/  IADD3.X R11, R6, c[0x0][0x16c], RZ, P1, !PT ;  /* 0x00005b00060b7a10 */ /* 0x000fe40000ffe4ff */
[----:B------:R-:W-:Y:S01]  /*4010*/  F2FP.PACK_AB R75, R40, R71 ;  /* 0x00000047284b723e */ /* 0x000fe200000000ff */
[----:B------:R-:W-:Y:S04]  /*4020*/  @!P2 STG.E.128 [R8.64], R24 ;  /* 0x000000180800a986 */ /* 0x000fe8000c101d04 */
[----:B------:R-:W-:Y:S04]  /*4030*/  @!P3 STG.E.128 [R12.64], R28 ;  /* 0x0000001c0c00b986 */ /* 0x000fe8000c101d04 */
[----:B------:R-:W-:Y:S04]  /*4040*/  @!P4 STG.E.128 [R4.64], R20 ;  /* 0x000000140400c986 */ /* 0x000fe8000c101d04 */
[----:B------:R-:W-:Y:S04]  /*4050*/  STS [R83.X4], R81 ;  /* 0x0000005153007388 */ /* 0x000fe80000004800 */
[----:B------:R-:W-:Y:S04]  /*4060*/  STS [R83.X4+0x10], R78 ;  /* 0x0000104e53007388 */ /* 0x000fe80000004800 */
[----:B------:R-:W-:Y:S04]  /*4070*/  STS [R83.X4+0x90], R82 ;  /* 0x0000905253007388 */ /* 0x000fe80000004800 */
[----:B------:R-:W-:Y:S04]  /*4080*/  STS [R83.X4+0xa0], R106 ;  /* 0x0000a06a53007388 */ /* 0x000fe80000004800 */
[----:B------:R-:W-:Y:S04]  /*4090*/  STS [R83.X4+0xd0], R104 ;  /* 0x0000d06853007388 */ /* 0x000fe80000004800 */
[----:B------:R-:W-:Y:S04]  /*40a0*/  STS [R83.X4+0xe0], R98 ;  /* 0x0000e06253007388 */ /* 0x000fe80000004800 */
[----:B------:R-:W-:Y:S04]  /*40b0*/  STS [R83.X4+0xf0], R53 ;  /* 0x0000f03553007388 */ /* 0x000fe80000004800 */
[----:B------:R-:W-:Y:S04]  /*40c0*/  @!P5 STG.E.128 [R10.64], R72 ;  /* 0x000000480a00d986 */ /* 0x000fe8000c101d04 */
[----:B------:R-:W-:Y:S06]  /*40d0*/  BAR.SYNC 0x0 ;  /* 0x0000000000007b1d */ /* 0x000fec0000000000 */
[----:B------:R-:W-:Y:S05]  /*40e0*/  @P0 EXIT ;  /* 0x000000000000094d */ /* 0x000fea0003800000 */
[----:B------:R-:W-:Y:S02]  /*40f0*/  LOP3.LUT R0, R0, 0x3f, RZ, 0xc0, !PT ;  /* 0x0000003f00007812 */ /* 0x000fe400078ec0ff */
[----:B------:R-:W-:-:S03]  /*4100*/  LEA R4, P0, R15, c[0x0][0x170], 0x2 ;  /* 0x00005c000f047a11 */ /* 0x000fc600078010ff */
[----:B------:R-:W0:Y:S01]  /*4110*/  LDS R3, [R0.X4] ;  /* 0x0000000000037984 */ /* 0x000e220000004800 */
[----:B------:R-:W-:-:S05]  /*4120*/  LEA.HI.X R5, R15, c[0x0][0x174], R2, 0x2, P0 ;  /* 0x00005d000f057a11 */ /* 0x000fca00000f1402 */
[----:B0-----:R-:W-:Y:S01]  /*4130*/  STG.E [R4.64], R3 ;  /* 0x0000000304007986 */ /* 0x001fe2000c101904 */
[----:B------:R-:W-:Y:S05]  /*4140*/  EXIT ;  /* 0x000000000000794d */ /* 0x000fea0003800000 */
.L_x_0:
[----:B------:R-:W-:-:S00]  /*4150*/  BRA `(.L_x_0) ;  /* 0xfffffff000007947 */ /* 0x000fc0000383ffff */
[----:B------:R-:W-:-:S00]  /*4160*/  NOP ;  /* 0x0000000000007918 */ /* 0x000fc00000000000 */
        /* <DEDUP_REMOVED lines=9> */
.L_x_1:


//--------------------- .nv.global.init           --------------------------
	.section	.nv.global.init,"aw",@progbits
.nv.global.init:
	.type		_$_str,@object
	.size		_$_str,(_$_str_$_2 - _$_str)
_$_str:
        /*0000*/ 	.byte	0x5f, 0x5f, 0x43, 0x55, 0x44, 0x41, 0x5f, 0x46, 0x54, 0x5a, 0x00
	.type		_$_str_$_2,@object
	.size		_$_str_$_2,(.L_1 - _$_str_$_2)
_$_str_$_2:
        /*000b*/ 	.byte	0x5f, 0x5f, 0x43, 0x55, 0x44, 0x41, 0x5f, 0x50, 0x52, 0x45, 0x43, 0x5f, 0x53, 0x51, 0x52, 0x54
        /*001b*/ 	.byte	0x00
.L_1:


//--------------------- .nv.shared.l2norm_fwd_kernel --------------------------
	.section	.nv.shared.l2norm_fwd_kernel,"aw",@nobits
	.align	16
